//
// Generated by NVIDIA NVVM Compiler
//
// Compiler Build ID: CL-36424714
// Cuda compilation tools, release 13.0, V13.0.88
// Based on NVVM 20.0.0
//

.version 9.0
.target sm_100
.address_size 64

	// .globl	_Z15division_kernelPfii
// _ZZ32elimination_kernel_row_partitionILi32EEvPfiiE6factor has been demoted
// _ZZ32elimination_kernel_row_partitionILi64EEvPfiiE6factor has been demoted
// _ZZ32elimination_kernel_row_partitionILi128EEvPfiiE6factor has been demoted
// _ZZ32elimination_kernel_row_partitionILi256EEvPfiiE6factor has been demoted
// _ZZ32elimination_kernel_row_partitionILi512EEvPfiiE6factor has been demoted

.visible .entry _Z15division_kernelPfii(
	.param .u64 .ptr .align 1 _Z15division_kernelPfii_param_0,
	.param .u32 _Z15division_kernelPfii_param_1,
	.param .u32 _Z15division_kernelPfii_param_2
)
{
	.reg .pred 	%p<2>;
	.reg .b32 	%r<11>;
	.reg .b32 	%f<4>;
	.reg .b64 	%rd<7>;

	ld.param.u64 	%rd2, [_Z15division_kernelPfii_param_0];
	ld.param.u32 	%r2, [_Z15division_kernelPfii_param_1];
	ld.param.u32 	%r3, [_Z15division_kernelPfii_param_2];
	cvta.to.global.u64 	%rd3, %rd2;
	mov.u32 	%r4, %ctaid.x;
	mov.u32 	%r5, %ntid.x;
	mov.u32 	%r6, %tid.x;
	mad.lo.s32 	%r7, %r4, %r5, %r6;
	add.s32 	%r1, %r7, 1;
	add.s32 	%r8, %r1, %r3;
	mad.lo.s32 	%r9, %r3, %r2, %r3;
	add.s32 	%r10, %r9, %r3;
	mul.wide.s32 	%rd4, %r10, 4;
	add.s64 	%rd1, %rd3, %rd4;
	setp.gt.s32 	%p1, %r8, %r2;
	@%p1 bra 	$L__BB0_2;
	ld.global.f32 	%f1, [%rd1];
	mul.wide.s32 	%rd5, %r1, 4;
	add.s64 	%rd6, %rd1, %rd5;
	ld.global.f32 	%f2, [%rd6];
	div.rn.f32 	%f3, %f2, %f1;
	st.global.f32 	[%rd6], %f3;
$L__BB0_2:
	ret;

}
	// .globl	_Z32elimination_kernel_row_partitionILi32EEvPfii
.visible .entry _Z32elimination_kernel_row_partitionILi32EEvPfii(
	.param .u64 .ptr .align 1 _Z32elimination_kernel_row_partitionILi32EEvPfii_param_0,
	.param .u32 _Z32elimination_kernel_row_partitionILi32EEvPfii_param_1,
	.param .u32 _Z32elimination_kernel_row_partitionILi32EEvPfii_param_2
)
{
	.reg .pred 	%p<8>;
	.reg .b32 	%r<48>;
	.reg .b32 	%f<23>;
	.reg .b64 	%rd<13>;
	// demoted variable
	.shared .align 4 .f32 _ZZ32elimination_kernel_row_partitionILi32EEvPfiiE6factor;
	ld.param.u64 	%rd3, [_Z32elimination_kernel_row_partitionILi32EEvPfii_param_0];
	ld.param.u32 	%r24, [_Z32elimination_kernel_row_partitionILi32EEvPfii_param_1];
	ld.param.u32 	%r25, [_Z32elimination_kernel_row_partitionILi32EEvPfii_param_2];
	cvta.to.global.u64 	%rd1, %rd3;
	add.s32 	%r1, %r25, 1;
	mov.u32 	%r26, %ctaid.x;
	add.s32 	%r27, %r1, %r26;
	mov.u32 	%r2, %tid.x;
	setp.ne.s32 	%p1, %r2, 0;
	add.s32 	%r3, %r24, 1;
	mad.lo.s32 	%r4, %r27, %r24, %r27;
	add.s32 	%r28, %r4, %r25;
	mul.wide.s32 	%rd4, %r28, 4;
	add.s64 	%rd2, %rd1, %rd4;
	@%p1 bra 	$L__BB1_2;
	ld.global.f32 	%f2, [%rd2];
	st.shared.f32 	[_ZZ32elimination_kernel_row_partitionILi32EEvPfiiE6factor], %f2;
$L__BB1_2:
	bar.sync 	0;
	add.s32 	%r47, %r1, %r2;
	setp.gt.s32 	%p2, %r47, %r24;
	@%p2 bra 	$L__BB1_10;
	ld.shared.f32 	%f1, [_ZZ32elimination_kernel_row_partitionILi32EEvPfiiE6factor];
	add.s32 	%r45, %r25, %r2;
	add.s32 	%r29, %r45, 33;
	max.s32 	%r30, %r29, %r3;
	sub.s32 	%r31, %r30, %r45;
	add.s32 	%r7, %r31, -2;
	and.b32  	%r32, %r7, 96;
	setp.eq.s32 	%p3, %r32, 96;
	@%p3 bra 	$L__BB1_7;
	add.s32 	%r33, %r45, %r4;
	add.s32 	%r44, %r33, 1;
	add.s32 	%r34, %r24, 2;
	mad.lo.s32 	%r35, %r25, %r34, %r2;
	add.s32 	%r43, %r35, 1;
	shr.u32 	%r36, %r7, 5;
	add.s32 	%r37, %r36, 1;
	and.b32  	%r38, %r37, 3;
	neg.s32 	%r42, %r38;
$L__BB1_5:
	.pragma "nounroll";
	mul.wide.s32 	%rd5, %r44, 4;
	add.s64 	%rd6, %rd1, %rd5;
	mul.wide.s32 	%rd7, %r43, 4;
	add.s64 	%rd8, %rd1, %rd7;
	ld.global.f32 	%f3, [%rd8];
	mul.f32 	%f4, %f1, %f3;
	ld.global.f32 	%f5, [%rd6];
	sub.f32 	%f6, %f5, %f4;
	st.global.f32 	[%rd6], %f6;
	add.s32 	%r45, %r45, 32;
	add.s32 	%r44, %r44, 32;
	add.s32 	%r43, %r43, 32;
	add.s32 	%r42, %r42, 1;
	setp.ne.s32 	%p4, %r42, 0;
	@%p4 bra 	$L__BB1_5;
	add.s32 	%r47, %r45, 1;
$L__BB1_7:
	setp.lt.u32 	%p5, %r7, 96;
	@%p5 bra 	$L__BB1_10;
	mul.lo.s32 	%r21, %r25, %r3;
$L__BB1_9:
	add.s32 	%r39, %r47, %r21;
	mul.wide.s32 	%rd9, %r39, 4;
	add.s64 	%rd10, %rd1, %rd9;
	ld.global.f32 	%f7, [%rd10];
	mul.f32 	%f8, %f1, %f7;
	add.s32 	%r40, %r47, %r4;
	mul.wide.s32 	%rd11, %r40, 4;
	add.s64 	%rd12, %rd1, %rd11;
	ld.global.f32 	%f9, [%rd12];
	sub.f32 	%f10, %f9, %f8;
	st.global.f32 	[%rd12], %f10;
	ld.global.f32 	%f11, [%rd10+128];
	mul.f32 	%f12, %f1, %f11;
	ld.global.f32 	%f13, [%rd12+128];
	sub.f32 	%f14, %f13, %f12;
	st.global.f32 	[%rd12+128], %f14;
	ld.global.f32 	%f15, [%rd10+256];
	mul.f32 	%f16, %f1, %f15;
	ld.global.f32 	%f17, [%rd12+256];
	sub.f32 	%f18, %f17, %f16;
	st.global.f32 	[%rd12+256], %f18;
	ld.global.f32 	%f19, [%rd10+384];
	mul.f32 	%f20, %f1, %f19;
	ld.global.f32 	%f21, [%rd12+384];
	sub.f32 	%f22, %f21, %f20;
	st.global.f32 	[%rd12+384], %f22;
	add.s32 	%r47, %r47, 128;
	setp.le.s32 	%p6, %r47, %r24;
	@%p6 bra 	$L__BB1_9;
$L__BB1_10:
	setp.ne.s32 	%p7, %r2, 0;
	bar.sync 	0;
	@%p7 bra 	$L__BB1_12;
	mov.b32 	%r41, 0;
	st.global.u32 	[%rd2], %r41;
$L__BB1_12:
	ret;

}
	// .globl	_Z32elimination_kernel_row_partitionILi64EEvPfii
.visible .entry _Z32elimination_kernel_row_partitionILi64EEvPfii(
	.param .u64 .ptr .align 1 _Z32elimination_kernel_row_partitionILi64EEvPfii_param_0,
	.param .u32 _Z32elimination_kernel_row_partitionILi64EEvPfii_param_1,
	.param .u32 _Z32elimination_kernel_row_partitionILi64EEvPfii_param_2
)
{
	.reg .pred 	%p<8>;
	.reg .b32 	%r<48>;
	.reg .b32 	%f<23>;
	.reg .b64 	%rd<13>;
	// demoted variable
	.shared .align 4 .f32 _ZZ32elimination_kernel_row_partitionILi64EEvPfiiE6factor;
	ld.param.u64 	%rd3, [_Z32elimination_kernel_row_partitionILi64EEvPfii_param_0];
	ld.param.u32 	%r24, [_Z32elimination_kernel_row_partitionILi64EEvPfii_param_1];
	ld.param.u32 	%r25, [_Z32elimination_kernel_row_partitionILi64EEvPfii_param_2];
	cvta.to.global.u64 	%rd1, %rd3;
	add.s32 	%r1, %r25, 1;
	mov.u32 	%r26, %ctaid.x;
	add.s32 	%r27, %r1, %r26;
	mov.u32 	%r2, %tid.x;
	setp.ne.s32 	%p1, %r2, 0;
	add.s32 	%r3, %r24, 1;
	mad.lo.s32 	%r4, %r27, %r24, %r27;
	add.s32 	%r28, %r4, %r25;
	mul.wide.s32 	%rd4, %r28, 4;
	add.s64 	%rd2, %rd1, %rd4;
	@%p1 bra 	$L__BB2_2;
	ld.global.f32 	%f2, [%rd2];
	st.shared.f32 	[_ZZ32elimination_kernel_row_partitionILi64EEvPfiiE6factor], %f2;
$L__BB2_2:
	bar.sync 	0;
	add.s32 	%r47, %r1, %r2;
	setp.gt.s32 	%p2, %r47, %r24;
	@%p2 bra 	$L__BB2_10;
	ld.shared.f32 	%f1, [_ZZ32elimination_kernel_row_partitionILi64EEvPfiiE6factor];
	add.s32 	%r45, %r25, %r2;
	add.s32 	%r29, %r45, 65;
	max.s32 	%r30, %r29, %r3;
	sub.s32 	%r31, %r30, %r45;
	add.s32 	%r7, %r31, -2;
	and.b32  	%r32, %r7, 192;
	setp.eq.s32 	%p3, %r32, 192;
	@%p3 bra 	$L__BB2_7;
	add.s32 	%r33, %r45, %r4;
	add.s32 	%r44, %r33, 1;
	add.s32 	%r34, %r24, 2;
	mad.lo.s32 	%r35, %r25, %r34, %r2;
	add.s32 	%r43, %r35, 1;
	shr.u32 	%r36, %r7, 6;
	add.s32 	%r37, %r36, 1;
	and.b32  	%r38, %r37, 3;
	neg.s32 	%r42, %r38;
$L__BB2_5:
	.pragma "nounroll";
	mul.wide.s32 	%rd5, %r44, 4;
	add.s64 	%rd6, %rd1, %rd5;
	mul.wide.s32 	%rd7, %r43, 4;
	add.s64 	%rd8, %rd1, %rd7;
	ld.global.f32 	%f3, [%rd8];
	mul.f32 	%f4, %f1, %f3;
	ld.global.f32 	%f5, [%rd6];
	sub.f32 	%f6, %f5, %f4;
	st.global.f32 	[%rd6], %f6;
	add.s32 	%r45, %r45, 64;
	add.s32 	%r44, %r44, 64;
	add.s32 	%r43, %r43, 64;
	add.s32 	%r42, %r42, 1;
	setp.ne.s32 	%p4, %r42, 0;
	@%p4 bra 	$L__BB2_5;
	add.s32 	%r47, %r45, 1;
$L__BB2_7:
	setp.lt.u32 	%p5, %r7, 192;
	@%p5 bra 	$L__BB2_10;
	mul.lo.s32 	%r21, %r25, %r3;
$L__BB2_9:
	add.s32 	%r39, %r47, %r21;
	mul.wide.s32 	%rd9, %r39, 4;
	add.s64 	%rd10, %rd1, %rd9;
	ld.global.f32 	%f7, [%rd10];
	mul.f32 	%f8, %f1, %f7;
	add.s32 	%r40, %r47, %r4;
	mul.wide.s32 	%rd11, %r40, 4;
	add.s64 	%rd12, %rd1, %rd11;
	ld.global.f32 	%f9, [%rd12];
	sub.f32 	%f10, %f9, %f8;
	st.global.f32 	[%rd12], %f10;
	ld.global.f32 	%f11, [%rd10+256];
	mul.f32 	%f12, %f1, %f11;
	ld.global.f32 	%f13, [%rd12+256];
	sub.f32 	%f14, %f13, %f12;
	st.global.f32 	[%rd12+256], %f14;
	ld.global.f32 	%f15, [%rd10+512];
	mul.f32 	%f16, %f1, %f15;
	ld.global.f32 	%f17, [%rd12+512];
	sub.f32 	%f18, %f17, %f16;
	st.global.f32 	[%rd12+512], %f18;
	ld.global.f32 	%f19, [%rd10+768];
	mul.f32 	%f20, %f1, %f19;
	ld.global.f32 	%f21, [%rd12+768];
	sub.f32 	%f22, %f21, %f20;
	st.global.f32 	[%rd12+768], %f22;
	add.s32 	%r47, %r47, 256;
	setp.le.s32 	%p6, %r47, %r24;
	@%p6 bra 	$L__BB2_9;
$L__BB2_10:
	setp.ne.s32 	%p7, %r2, 0;
	bar.sync 	0;
	@%p7 bra 	$L__BB2_12;
	mov.b32 	%r41, 0;
	st.global.u32 	[%rd2], %r41;
$L__BB2_12:
	ret;

}
	// .globl	_Z32elimination_kernel_row_partitionILi128EEvPfii
.visible .entry _Z32elimination_kernel_row_partitionILi128EEvPfii(
	.param .u64 .ptr .align 1 _Z32elimination_kernel_row_partitionILi128EEvPfii_param_0,
	.param .u32 _Z32elimination_kernel_row_partitionILi128EEvPfii_param_1,
	.param .u32 _Z32elimination_kernel_row_partitionILi128EEvPfii_param_2
)
{
	.reg .pred 	%p<8>;
	.reg .b32 	%r<48>;
	.reg .b32 	%f<23>;
	.reg .b64 	%rd<13>;
	// demoted variable
	.shared .align 4 .f32 _ZZ32elimination_kernel_row_partitionILi128EEvPfiiE6factor;
	ld.param.u64 	%rd3, [_Z32elimination_kernel_row_partitionILi128EEvPfii_param_0];
	ld.param.u32 	%r24, [_Z32elimination_kernel_row_partitionILi128EEvPfii_param_1];
	ld.param.u32 	%r25, [_Z32elimination_kernel_row_partitionILi128EEvPfii_param_2];
	cvta.to.global.u64 	%rd1, %rd3;
	add.s32 	%r1, %r25, 1;
	mov.u32 	%r26, %ctaid.x;
	add.s32 	%r27, %r1, %r26;
	mov.u32 	%r2, %tid.x;
	setp.ne.s32 	%p1, %r2, 0;
	add.s32 	%r3, %r24, 1;
	mad.lo.s32 	%r4, %r27, %r24, %r27;
	add.s32 	%r28, %r4, %r25;
	mul.wide.s32 	%rd4, %r28, 4;
	add.s64 	%rd2, %rd1, %rd4;
	@%p1 bra 	$L__BB3_2;
	ld.global.f32 	%f2, [%rd2];
	st.shared.f32 	[_ZZ32elimination_kernel_row_partitionILi128EEvPfiiE6factor], %f2;
$L__BB3_2:
	bar.sync 	0;
	add.s32 	%r47, %r1, %r2;
	setp.gt.s32 	%p2, %r47, %r24;
	@%p2 bra 	$L__BB3_10;
	ld.shared.f32 	%f1, [_ZZ32elimination_kernel_row_partitionILi128EEvPfiiE6factor];
	add.s32 	%r45, %r25, %r2;
	add.s32 	%r29, %r45, 129;
	max.s32 	%r30, %r29, %r3;
	sub.s32 	%r31, %r30, %r45;
	add.s32 	%r7, %r31, -2;
	and.b32  	%r32, %r7, 384;
	setp.eq.s32 	%p3, %r32, 384;
	@%p3 bra 	$L__BB3_7;
	add.s32 	%r33, %r45, %r4;
	add.s32 	%r44, %r33, 1;
	add.s32 	%r34, %r24, 2;
	mad.lo.s32 	%r35, %r25, %r34, %r2;
	add.s32 	%r43, %r35, 1;
	shr.u32 	%r36, %r7, 7;
	add.s32 	%r37, %r36, 1;
	and.b32  	%r38, %r37, 3;
	neg.s32 	%r42, %r38;
$L__BB3_5:
	.pragma "nounroll";
	mul.wide.s32 	%rd5, %r44, 4;
	add.s64 	%rd6, %rd1, %rd5;
	mul.wide.s32 	%rd7, %r43, 4;
	add.s64 	%rd8, %rd1, %rd7;
	ld.global.f32 	%f3, [%rd8];
	mul.f32 	%f4, %f1, %f3;
	ld.global.f32 	%f5, [%rd6];
	sub.f32 	%f6, %f5, %f4;
	st.global.f32 	[%rd6], %f6;
	add.s32 	%r45, %r45, 128;
	add.s32 	%r44, %r44, 128;
	add.s32 	%r43, %r43, 128;
	add.s32 	%r42, %r42, 1;
	setp.ne.s32 	%p4, %r42, 0;
	@%p4 bra 	$L__BB3_5;
	add.s32 	%r47, %r45, 1;
$L__BB3_7:
	setp.lt.u32 	%p5, %r7, 384;
	@%p5 bra 	$L__BB3_10;
	mul.lo.s32 	%r21, %r25, %r3;
$L__BB3_9:
	add.s32 	%r39, %r47, %r21;
	mul.wide.s32 	%rd9, %r39, 4;
	add.s64 	%rd10, %rd1, %rd9;
	ld.global.f32 	%f7, [%rd10];
	mul.f32 	%f8, %f1, %f7;
	add.s32 	%r40, %r47, %r4;
	mul.wide.s32 	%rd11, %r40, 4;
	add.s64 	%rd12, %rd1, %rd11;
	ld.global.f32 	%f9, [%rd12];
	sub.f32 	%f10, %f9, %f8;
	st.global.f32 	[%rd12], %f10;
	ld.global.f32 	%f11, [%rd10+512];
	mul.f32 	%f12, %f1, %f11;
	ld.global.f32 	%f13, [%rd12+512];
	sub.f32 	%f14, %f13, %f12;
	st.global.f32 	[%rd12+512], %f14;
	ld.global.f32 	%f15, [%rd10+1024];
	mul.f32 	%f16, %f1, %f15;
	ld.global.f32 	%f17, [%rd12+1024];
	sub.f32 	%f18, %f17, %f16;
	st.global.f32 	[%rd12+1024], %f18;
	ld.global.f32 	%f19, [%rd10+1536];
	mul.f32 	%f20, %f1, %f19;
	ld.global.f32 	%f21, [%rd12+1536];
	sub.f32 	%f22, %f21, %f20;
	st.global.f32 	[%rd12+1536], %f22;
	add.s32 	%r47, %r47, 512;
	setp.le.s32 	%p6, %r47, %r24;
	@%p6 bra 	$L__BB3_9;
$L__BB3_10:
	setp.ne.s32 	%p7, %r2, 0;
	bar.sync 	0;
	@%p7 bra 	$L__BB3_12;
	mov.b32 	%r41, 0;
	st.global.u32 	[%rd2], %r41;
$L__BB3_12:
	ret;

}
	// .globl	_Z32elimination_kernel_row_partitionILi256EEvPfii
.visible .entry _Z32elimination_kernel_row_partitionILi256EEvPfii(
	.param .u64 .ptr .align 1 _Z32elimination_kernel_row_partitionILi256EEvPfii_param_0,
	.param .u32 _Z32elimination_kernel_row_partitionILi256EEvPfii_param_1,
	.param .u32 _Z32elimination_kernel_row_partitionILi256EEvPfii_param_2
)
{
	.reg .pred 	%p<8>;
	.reg .b32 	%r<48>;
	.reg .b32 	%f<23>;
	.reg .b64 	%rd<13>;
	// demoted variable
	.shared .align 4 .f32 _ZZ32elimination_kernel_row_partitionILi256EEvPfiiE6factor;
	ld.param.u64 	%rd3, [_Z32elimination_kernel_row_partitionILi256EEvPfii_param_0];
	ld.param.u32 	%r24, [_Z32elimination_kernel_row_partitionILi256EEvPfii_param_1];
	ld.param.u32 	%r25, [_Z32elimination_kernel_row_partitionILi256EEvPfii_param_2];
	cvta.to.global.u64 	%rd1, %rd3;
	add.s32 	%r1, %r25, 1;
	mov.u32 	%r26, %ctaid.x;
	add.s32 	%r27, %r1, %r26;
	mov.u32 	%r2, %tid.x;
	setp.ne.s32 	%p1, %r2, 0;
	add.s32 	%r3, %r24, 1;
	mad.lo.s32 	%r4, %r27, %r24, %r27;
	add.s32 	%r28, %r4, %r25;
	mul.wide.s32 	%rd4, %r28, 4;
	add.s64 	%rd2, %rd1, %rd4;
	@%p1 bra 	$L__BB4_2;
	ld.global.f32 	%f2, [%rd2];
	st.shared.f32 	[_ZZ32elimination_kernel_row_partitionILi256EEvPfiiE6factor], %f2;
$L__BB4_2:
	bar.sync 	0;
	add.s32 	%r47, %r1, %r2;
	setp.gt.s32 	%p2, %r47, %r24;
	@%p2 bra 	$L__BB4_10;
	ld.shared.f32 	%f1, [_ZZ32elimination_kernel_row_partitionILi256EEvPfiiE6factor];
	add.s32 	%r45, %r25, %r2;
	add.s32 	%r29, %r45, 257;
	max.s32 	%r30, %r29, %r3;
	sub.s32 	%r31, %r30, %r45;
	add.s32 	%r7, %r31, -2;
	and.b32  	%r32, %r7, 768;
	setp.eq.s32 	%p3, %r32, 768;
	@%p3 bra 	$L__BB4_7;
	add.s32 	%r33, %r45, %r4;
	add.s32 	%r44, %r33, 1;
	add.s32 	%r34, %r24, 2;
	mad.lo.s32 	%r35, %r25, %r34, %r2;
	add.s32 	%r43, %r35, 1;
	shr.u32 	%r36, %r7, 8;
	add.s32 	%r37, %r36, 1;
	and.b32  	%r38, %r37, 3;
	neg.s32 	%r42, %r38;
$L__BB4_5:
	.pragma "nounroll";
	mul.wide.s32 	%rd5, %r44, 4;
	add.s64 	%rd6, %rd1, %rd5;
	mul.wide.s32 	%rd7, %r43, 4;
	add.s64 	%rd8, %rd1, %rd7;
	ld.global.f32 	%f3, [%rd8];
	mul.f32 	%f4, %f1, %f3;
	ld.global.f32 	%f5, [%rd6];
	sub.f32 	%f6, %f5, %f4;
	st.global.f32 	[%rd6], %f6;
	add.s32 	%r45, %r45, 256;
	add.s32 	%r44, %r44, 256;
	add.s32 	%r43, %r43, 256;
	add.s32 	%r42, %r42, 1;
	setp.ne.s32 	%p4, %r42, 0;
	@%p4 bra 	$L__BB4_5;
	add.s32 	%r47, %r45, 1;
$L__BB4_7:
	setp.lt.u32 	%p5, %r7, 768;
	@%p5 bra 	$L__BB4_10;
	mul.lo.s32 	%r21, %r25, %r3;
$L__BB4_9:
	add.s32 	%r39, %r47, %r21;
	mul.wide.s32 	%rd9, %r39, 4;
	add.s64 	%rd10, %rd1, %rd9;
	ld.global.f32 	%f7, [%rd10];
	mul.f32 	%f8, %f1, %f7;
	add.s32 	%r40, %r47, %r4;
	mul.wide.s32 	%rd11, %r40, 4;
	add.s64 	%rd12, %rd1, %rd11;
	ld.global.f32 	%f9, [%rd12];
	sub.f32 	%f10, %f9, %f8;
	st.global.f32 	[%rd12], %f10;
	ld.global.f32 	%f11, [%rd10+1024];
	mul.f32 	%f12, %f1, %f11;
	ld.global.f32 	%f13, [%rd12+1024];
	sub.f32 	%f14, %f13, %f12;
	st.global.f32 	[%rd12+1024], %f14;
	ld.global.f32 	%f15, [%rd10+2048];
	mul.f32 	%f16, %f1, %f15;
	ld.global.f32 	%f17, [%rd12+2048];
	sub.f32 	%f18, %f17, %f16;
	st.global.f32 	[%rd12+2048], %f18;
	ld.global.f32 	%f19, [%rd10+3072];
	mul.f32 	%f20, %f1, %f19;
	ld.global.f32 	%f21, [%rd12+3072];
	sub.f32 	%f22, %f21, %f20;
	st.global.f32 	[%rd12+3072], %f22;
	add.s32 	%r47, %r47, 1024;
	setp.le.s32 	%p6, %r47, %r24;
	@%p6 bra 	$L__BB4_9;
$L__BB4_10:
	setp.ne.s32 	%p7, %r2, 0;
	bar.sync 	0;
	@%p7 bra 	$L__BB4_12;
	mov.b32 	%r41, 0;
	st.global.u32 	[%rd2], %r41;
$L__BB4_12:
	ret;

}
	// .globl	_Z32elimination_kernel_row_partitionILi512EEvPfii
.visible .entry _Z32elimination_kernel_row_partitionILi512EEvPfii(
	.param .u64 .ptr .align 1 _Z32elimination_kernel_row_partitionILi512EEvPfii_param_0,
	.param .u32 _Z32elimination_kernel_row_partitionILi512EEvPfii_param_1,
	.param .u32 _Z32elimination_kernel_row_partitionILi512EEvPfii_param_2
)
{
	.reg .pred 	%p<8>;
	.reg .b32 	%r<48>;
	.reg .b32 	%f<23>;
	.reg .b64 	%rd<13>;
	// demoted variable
	.shared .align 4 .f32 _ZZ32elimination_kernel_row_partitionILi512EEvPfiiE6factor;
	ld.param.u64 	%rd3, [_Z32elimination_kernel_row_partitionILi512EEvPfii_param_0];
	ld.param.u32 	%r24, [_Z32elimination_kernel_row_partitionILi512EEvPfii_param_1];
	ld.param.u32 	%r25, [_Z32elimination_kernel_row_partitionILi512EEvPfii_param_2];
	cvta.to.global.u64 	%rd1, %rd3;
	add.s32 	%r1, %r25, 1;
	mov.u32 	%r26, %ctaid.x;
	add.s32 	%r27, %r1, %r26;
	mov.u32 	%r2, %tid.x;
	setp.ne.s32 	%p1, %r2, 0;
	add.s32 	%r3, %r24, 1;
	mad.lo.s32 	%r4, %r27, %r24, %r27;
	add.s32 	%r28, %r4, %r25;
	mul.wide.s32 	%rd4, %r28, 4;
	add.s64 	%rd2, %rd1, %rd4;
	@%p1 bra 	$L__BB5_2;
	ld.global.f32 	%f2, [%rd2];
	st.shared.f32 	[_ZZ32elimination_kernel_row_partitionILi512EEvPfiiE6factor], %f2;
$L__BB5_2:
	bar.sync 	0;
	add.s32 	%r47, %r1, %r2;
	setp.gt.s32 	%p2, %r47, %r24;
	@%p2 bra 	$L__BB5_10;
	ld.shared.f32 	%f1, [_ZZ32elimination_kernel_row_partitionILi512EEvPfiiE6factor];
	add.s32 	%r45, %r25, %r2;
	add.s32 	%r29, %r45, 513;
	max.s32 	%r30, %r29, %r3;
	sub.s32 	%r31, %r30, %r45;
	add.s32 	%r7, %r31, -2;
	and.b32  	%r32, %r7, 1536;
	setp.eq.s32 	%p3, %r32, 1536;
	@%p3 bra 	$L__BB5_7;
	add.s32 	%r33, %r45, %r4;
	add.s32 	%r44, %r33, 1;
	add.s32 	%r34, %r24, 2;
	mad.lo.s32 	%r35, %r25, %r34, %r2;
	add.s32 	%r43, %r35, 1;
	shr.u32 	%r36, %r7, 9;
	add.s32 	%r37, %r36, 1;
	and.b32  	%r38, %r37, 3;
	neg.s32 	%r42, %r38;
$L__BB5_5:
	.pragma "nounroll";
	mul.wide.s32 	%rd5, %r44, 4;
	add.s64 	%rd6, %rd1, %rd5;
	mul.wide.s32 	%rd7, %r43, 4;
	add.s64 	%rd8, %rd1, %rd7;
	ld.global.f32 	%f3, [%rd8];
	mul.f32 	%f4, %f1, %f3;
	ld.global.f32 	%f5, [%rd6];
	sub.f32 	%f6, %f5, %f4;
	st.global.f32 	[%rd6], %f6;
	add.s32 	%r45, %r45, 512;
	add.s32 	%r44, %r44, 512;
	add.s32 	%r43, %r43, 512;
	add.s32 	%r42, %r42, 1;
	setp.ne.s32 	%p4, %r42, 0;
	@%p4 bra 	$L__BB5_5;
	add.s32 	%r47, %r45, 1;
$L__BB5_7:
	setp.lt.u32 	%p5, %r7, 1536;
	@%p5 bra 	$L__BB5_10;
	mul.lo.s32 	%r21, %r25, %r3;
$L__BB5_9:
	add.s32 	%r39, %r47, %r21;
	mul.wide.s32 	%rd9, %r39, 4;
	add.s64 	%rd10, %rd1, %rd9;
	ld.global.f32 	%f7, [%rd10];
	mul.f32 	%f8, %f1, %f7;
	add.s32 	%r40, %r47, %r4;
	mul.wide.s32 	%rd11, %r40, 4;
	add.s64 	%rd12, %rd1, %rd11;
	ld.global.f32 	%f9, [%rd12];
	sub.f32 	%f10, %f9, %f8;
	st.global.f32 	[%rd12], %f10;
	ld.global.f32 	%f11, [%rd10+2048];
	mul.f32 	%f12, %f1, %f11;
	ld.global.f32 	%f13, [%rd12+2048];
	sub.f32 	%f14, %f13, %f12;
	st.global.f32 	[%rd12+2048], %f14;
	ld.global.f32 	%f15, [%rd10+4096];
	mul.f32 	%f16, %f1, %f15;
	ld.global.f32 	%f17, [%rd12+4096];
	sub.f32 	%f18, %f17, %f16;
	st.global.f32 	[%rd12+4096], %f18;
	ld.global.f32 	%f19, [%rd10+6144];
	mul.f32 	%f20, %f1, %f19;
	ld.global.f32 	%f21, [%rd12+6144];
	sub.f32 	%f22, %f21, %f20;
	st.global.f32 	[%rd12+6144], %f22;
	add.s32 	%r47, %r47, 2048;
	setp.le.s32 	%p6, %r47, %r24;
	@%p6 bra 	$L__BB5_9;
$L__BB5_10:
	setp.ne.s32 	%p7, %r2, 0;
	bar.sync 	0;
	@%p7 bra 	$L__BB5_12;
	mov.b32 	%r41, 0;
	st.global.u32 	[%rd2], %r41;
$L__BB5_12:
	ret;

}


// ===== COMPILED SASS (sm_100) =====

	.target	sm_100

	.elftype	@"ET_EXEC"


//--------------------- .note.nv.tkinfo           --------------------------
	.section	.note.nv.tkinfo,"",@"SHT_NOTE"
	.sectionflags	@"SHF_NOTE_NV_TKINFO"
	.tkinfo
        /*0018*/ 	.word	0x00000002
        /*0030*/ 	.string	""
        /*0030*/ 	.string	"ptxas"
        /*0030*/ 	.string	"Cuda compilation tools, release 13.0, V13.0.88"
        /*0030*/ 	.string	"Build cuda_13.0.r13.0/compiler.36424714_0"
        /*0030*/ 	.string	"-arch sm_100 -m 64 "



//--------------------- .note.nv.cuinfo           --------------------------
	.section	.note.nv.cuinfo,"",@"SHT_NOTE"
	.sectionflags	@"SHF_NOTE_NV_CUINFO"
        /*0018*/ 	.short	0x0002
        /*001a*/ 	.short	0x0064
        /*001c*/ 	.short	0x0082
	.zero		2


//--------------------- .nv.info                  --------------------------
	.section	.nv.info,"",@"SHT_CUDA_INFO"
	.align	4


	//----- nvinfo : EIATTR_REGCOUNT
	.align		4
        /*0000*/ 	.byte	0x04, 0x2f
        /*0002*/ 	.short	(.L_1 - .L_0)
	.align		4
.L_0:
        /*0004*/ 	.word	index@(_Z15division_kernelPfii)
        /*0008*/ 	.word	0x00000011


	//----- nvinfo : EIATTR_FRAME_SIZE
	.align		4
.L_1:
        /*000c*/ 	.byte	0x04, 0x11
        /*000e*/ 	.short	(.L_3 - .L_2)
	.align		4
.L_2:
        /*0010*/ 	.word	index@($__internal_0_$__cuda_sm3x_div_rn_noftz_f32_slowpath)
        /*0014*/ 	.word	0x00000000


	//----- nvinfo : EIATTR_FRAME_SIZE
	.align		4
.L_3:
        /*0018*/ 	.byte	0x04, 0x11
        /*001a*/ 	.short	(.L_5 - .L_4)
	.align		4
.L_4:
        /*001c*/ 	.word	index@(_Z15division_kernelPfii)
        /*0020*/ 	.word	0x00000000


	//----- nvinfo : EIATTR_REGCOUNT
	.align		4
.L_5:
        /*0024*/ 	.byte	0x04, 0x2f
        /*0026*/ 	.short	(.L_7 - .L_6)
	.align		4
.L_6:
        /*0028*/ 	.word	index@(_Z32elimination_kernel_row_partitionILi32EEvPfii)
        /*002c*/ 	.word	0x0000001a


	//----- nvinfo : EIATTR_FRAME_SIZE
	.align		4
.L_7:
        /*0030*/ 	.byte	0x04, 0x11
        /*0032*/ 	.short	(.L_9 - .L_8)
	.align		4
.L_8:
        /*0034*/ 	.word	index@(_Z32elimination_kernel_row_partitionILi32EEvPfii)
        /*0038*/ 	.word	0x00000000


	//----- nvinfo : EIATTR_REGCOUNT
	.align		4
.L_9:
        /*003c*/ 	.byte	0x04, 0x2f
        /*003e*/ 	.short	(.L_11 - .L_10)
	.align		4
.L_10:
        /*0040*/ 	.word	index@(_Z32elimination_kernel_row_partitionILi64EEvPfii)
        /*0044*/ 	.word	0x0000001a


	//----- nvinfo : EIATTR_FRAME_SIZE
	.align		4
.L_11:
        /*0048*/ 	.byte	0x04, 0x11
        /*004a*/ 	.short	(.L_13 - .L_12)
	.align		4
.L_12:
        /*004c*/ 	.word	index@(_Z32elimination_kernel_row_partitionILi64EEvPfii)
        /*0050*/ 	.word	0x00000000


	//----- nvinfo : EIATTR_REGCOUNT
	.align		4
.L_13:
        /*0054*/ 	.byte	0x04, 0x2f
        /*0056*/ 	.short	(.L_15 - .L_14)
	.align		4
.L_14:
        /*0058*/ 	.word	index@(_Z32elimination_kernel_row_partitionILi128EEvPfii)
        /*005c*/ 	.word	0x0000001a


	//----- nvinfo : EIATTR_FRAME_SIZE
	.align		4
.L_15:
        /*0060*/ 	.byte	0x04, 0x11
        /*0062*/ 	.short	(.L_17 - .L_16)
	.align		4
.L_16:
        /*0064*/ 	.word	index@(_Z32elimination_kernel_row_partitionILi128EEvPfii)
        /*0068*/ 	.word	0x00000000


	//----- nvinfo : EIATTR_REGCOUNT
	.align		4
.L_17:
        /*006c*/ 	.byte	0x04, 0x2f
        /*006e*/ 	.short	(.L_19 - .L_18)
	.align		4
.L_18:
        /*0070*/ 	.word	index@(_Z32elimination_kernel_row_partitionILi256EEvPfii)
        /*0074*/ 	.word	0x0000001a


	//----- nvinfo : EIATTR_FRAME_SIZE
	.align		4
.L_19:
        /*0078*/ 	.byte	0x04, 0x11
        /*007a*/ 	.short	(.L_21 - .L_20)
	.align		4
.L_20:
        /*007c*/ 	.word	index@(_Z32elimination_kernel_row_partitionILi256EEvPfii)
        /*0080*/ 	.word	0x00000000


	//----- nvinfo : EIATTR_REGCOUNT
	.align		4
.L_21:
        /*0084*/ 	.byte	0x04, 0x2f
        /*0086*/ 	.short	(.L_23 - .L_22)
	.align		4
.L_22:
        /*0088*/ 	.word	index@(_Z32elimination_kernel_row_partitionILi512EEvPfii)
        /*008c*/ 	.word	0x0000001a


	//----- nvinfo : EIATTR_FRAME_SIZE
	.align		4
.L_23:
        /*0090*/ 	.byte	0x04, 0x11
        /*0092*/ 	.short	(.L_25 - .L_24)
	.align		4
.L_24:
        /*0094*/ 	.word	index@(_Z32elimination_kernel_row_partitionILi512EEvPfii)
        /*0098*/ 	.word	0x00000000


	//----- nvinfo : EIATTR_MIN_STACK_SIZE
	.align		4
.L_25:
        /*009c*/ 	.byte	0x04, 0x12
        /*009e*/ 	.short	(.L_27 - .L_26)
	.align		4
.L_26:
        /*00a0*/ 	.word	index@(_Z32elimination_kernel_row_partitionILi512EEvPfii)
        /*00a4*/ 	.word	0x00000000


	//----- nvinfo : EIATTR_MIN_STACK_SIZE
	.align		4
.L_27:
        /*00a8*/ 	.byte	0x04, 0x12
        /*00aa*/ 	.short	(.L_29 - .L_28)
	.align		4
.L_28:
        /*00ac*/ 	.word	index@(_Z32elimination_kernel_row_partitionILi256EEvPfii)
        /*00b0*/ 	.word	0x00000000


	//----- nvinfo : EIATTR_MIN_STACK_SIZE
	.align		4
.L_29:
        /*00b4*/ 	.byte	0x04, 0x12
        /*00b6*/ 	.short	(.L_31 - .L_30)
	.align		4
.L_30:
        /*00b8*/ 	.word	index@(_Z32elimination_kernel_row_partitionILi128EEvPfii)
        /*00bc*/ 	.word	0x00000000


	//----- nvinfo : EIATTR_MIN_STACK_SIZE
	.align		4
.L_31:
        /*00c0*/ 	.byte	0x04, 0x12
        /*00c2*/ 	.short	(.L_33 - .L_32)
	.align		4
.L_32:
        /*00c4*/ 	.word	index@(_Z32elimination_kernel_row_partitionILi64EEvPfii)
        /*00c8*/ 	.word	0x00000000


	//----- nvinfo : EIATTR_MIN_STACK_SIZE
	.align		4
.L_33:
        /*00cc*/ 	.byte	0x04, 0x12
        /*00ce*/ 	.short	(.L_35 - .L_34)
	.align		4
.L_34:
        /*00d0*/ 	.word	index@(_Z32elimination_kernel_row_partitionILi32EEvPfii)
        /*00d4*/ 	.word	0x00000000


	//----- nvinfo : EIATTR_MIN_STACK_SIZE
	.align		4
.L_35:
        /*00d8*/ 	.byte	0x04, 0x12
        /*00da*/ 	.short	(.L_37 - .L_36)
	.align		4
.L_36:
        /*00dc*/ 	.word	index@(_Z15division_kernelPfii)
        /*00e0*/ 	.word	0x00000000
.L_37:


//--------------------- .nv.compat                --------------------------
	.section	.nv.compat,"",@"SHT_CUDA_COMPAT_INFO"
	.align	4
        /*0000*/ 	.byte	0x02, 0x09, 0x00, 0x00, 0x02, 0x02, 0x01, 0x00, 0x02, 0x05, 0x05, 0x00, 0x03, 0x07, 0x01, 0x01
        /*0010*/ 	.byte	0x02, 0x03, 0x00, 0x00, 0x02, 0x06, 0x01, 0x00, 0x04, 0x0b, 0x08, 0x00, 0x01, 0x00, 0x00, 0x00
        /*0020*/ 	.byte	0x00, 0x00, 0x00, 0x00


//--------------------- .nv.info._Z32elimination_kernel_row_partitionILi512EEvPfii --------------------------
	.section	.nv.info._Z32elimination_kernel_row_partitionILi512EEvPfii,"",@"SHT_CUDA_INFO"
	.sectionflags	@""
	.align	4


	//----- nvinfo : EIATTR_CUDA_API_VERSION
	.align		4
        /*0000*/ 	.byte	0x04, 0x37
        /*0002*/ 	.short	(.L_39 - .L_38)
.L_38:
        /*0004*/ 	.word	0x00000082


	//----- nvinfo : EIATTR_KPARAM_INFO
	.align		4
.L_39:
        /*0008*/ 	.byte	0x04, 0x17
        /*000a*/ 	.short	(.L_41 - .L_40)
.L_40:
        /*000c*/ 	.word	0x00000000
        /*0010*/ 	.short	0x0002
        /*0012*/ 	.short	0x000c
        /*0014*/ 	.byte	0x00, 0xf0, 0x11, 0x00


	//----- nvinfo : EIATTR_KPARAM_INFO
	.align		4
.L_41:
        /*0018*/ 	.byte	0x04, 0x17
        /*001a*/ 	.short	(.L_43 - .L_42)
.L_42:
        /*001c*/ 	.word	0x00000000
        /*0020*/ 	.short	0x0001
        /*0022*/ 	.short	0x0008
        /*0024*/ 	.byte	0x00, 0xf0, 0x11, 0x00


	//----- nvinfo : EIATTR_KPARAM_INFO
	.align		4
.L_43:
        /*0028*/ 	.byte	0x04, 0x17
        /*002a*/ 	.short	(.L_45 - .L_44)
.L_44:
        /*002c*/ 	.word	0x00000000
        /*0030*/ 	.short	0x0000
        /*0032*/ 	.short	0x0000
        /*0034*/ 	.byte	0x00, 0xf5, 0x21, 0x00


	//----- nvinfo : EIATTR_SPARSE_MMA_MASK
	.align		4
.L_45:
        /*0038*/ 	.byte	0x03, 0x50
        /*003a*/ 	.short	0x0000


	//----- nvinfo : EIATTR_MAXREG_COUNT
	.align		4
        /*003c*/ 	.byte	0x03, 0x1b
        /*003e*/ 	.short	0x00ff


	//----- nvinfo : EIATTR_NUM_BARRIERS
	.align		4
        /*0040*/ 	.byte	0x02, 0x4c
        /*0042*/ 	.byte	0x01
	.zero		1


	//----- nvinfo : EIATTR_MERCURY_ISA_VERSION
	.align		4
        /*0044*/ 	.byte	0x03, 0x5f
        /*0046*/ 	.short	0x0101


	//----- nvinfo : EIATTR_VRC_CTA_INIT_COUNT
	.align		4
        /*0048*/ 	.byte	0x02, 0x4a
	.zero		1
	.zero		1


	//----- nvinfo : EIATTR_EXIT_INSTR_OFFSETS
	.align		4
        /*004c*/ 	.byte	0x04, 0x1c
        /*004e*/ 	.short	(.L_47 - .L_46)


	//   ....[0]....
.L_46:
        /*0050*/ 	.word	0x00000580


	//   ....[1]....
        /*0054*/ 	.word	0x000005a0


	//----- nvinfo : EIATTR_CRS_STACK_SIZE
	.align		4
.L_47:
        /*0058*/ 	.byte	0x04, 0x1e
        /*005a*/ 	.short	(.L_49 - .L_48)
.L_48:
        /*005c*/ 	.word	0x00000000


	//----- nvinfo : EIATTR_CBANK_PARAM_SIZE
	.align		4
.L_49:
        /*0060*/ 	.byte	0x03, 0x19
        /*0062*/ 	.short	0x0010


	//----- nvinfo : EIATTR_PARAM_CBANK
	.align		4
        /*0064*/ 	.byte	0x04, 0x0a
        /*0066*/ 	.short	(.L_51 - .L_50)
	.align		4
.L_50:
        /*0068*/ 	.word	index@(.nv.constant0._Z32elimination_kernel_row_partitionILi512EEvPfii)
        /*006c*/ 	.short	0x0380
        /*006e*/ 	.short	0x0010


	//----- nvinfo : EIATTR_SW_WAR
	.align		4
.L_51:
        /*0070*/ 	.byte	0x04, 0x36
        /*0072*/ 	.short	(.L_53 - .L_52)
.L_52:
        /*0074*/ 	.word	0x00000008
.L_53:


//--------------------- .nv.info._Z32elimination_kernel_row_partitionILi256EEvPfii --------------------------
	.section	.nv.info._Z32elimination_kernel_row_partitionILi256EEvPfii,"",@"SHT_CUDA_INFO"
	.sectionflags	@""
	.align	4


	//----- nvinfo : EIATTR_CUDA_API_VERSION
	.align		4
        /*0000*/ 	.byte	0x04, 0x37
        /*0002*/ 	.short	(.L_55 - .L_54)
.L_54:
        /*0004*/ 	.word	0x00000082


	//----- nvinfo : EIATTR_KPARAM_INFO
	.align		4
.L_55:
        /*0008*/ 	.byte	0x04, 0x17
        /*000a*/ 	.short	(.L_57 - .L_56)
.L_56:
        /*000c*/ 	.word	0x00000000
        /*0010*/ 	.short	0x0002
        /*0012*/ 	.short	0x000c
        /*0014*/ 	.byte	0x00, 0xf0, 0x11, 0x00


	//----- nvinfo : EIATTR_KPARAM_INFO
	.align		4
.L_57:
        /*0018*/ 	.byte	0x04, 0x17
        /*001a*/ 	.short	(.L_59 - .L_58)
.L_58:
        /*001c*/ 	.word	0x00000000
        /*0020*/ 	.short	0x0001
        /*0022*/ 	.short	0x0008
        /*0024*/ 	.byte	0x00, 0xf0, 0x11, 0x00


	//----- nvinfo : EIATTR_KPARAM_INFO
	.align		4
.L_59:
        /*0028*/ 	.byte	0x04, 0x17
        /*002a*/ 	.short	(.L_61 - .L_60)
.L_60:
        /*002c*/ 	.word	0x00000000
        /*0030*/ 	.short	0x0000
        /*0032*/ 	.short	0x0000
        /*0034*/ 	.byte	0x00, 0xf5, 0x21, 0x00


	//----- nvinfo : EIATTR_SPARSE_MMA_MASK
	.align		4
.L_61:
        /*0038*/ 	.byte	0x03, 0x50
        /*003a*/ 	.short	0x0000


	//----- nvinfo : EIATTR_MAXREG_COUNT
	.align		4
        /*003c*/ 	.byte	0x03, 0x1b
        /*003e*/ 	.short	0x00ff


	//----- nvinfo : EIATTR_NUM_BARRIERS
	.align		4
        /*0040*/ 	.byte	0x02, 0x4c
        /*0042*/ 	.byte	0x01
	.zero		1


	//----- nvinfo : EIATTR_MERCURY_ISA_VERSION
	.align		4
        /*0044*/ 	.byte	0x03, 0x5f
        /*0046*/ 	.short	0x0101


	//----- nvinfo : EIATTR_VRC_CTA_INIT_COUNT
	.align		4
        /*0048*/ 	.byte	0x02, 0x4a
	.zero		1
	.zero		1


	//----- nvinfo : EIATTR_EXIT_INSTR_OFFSETS
	.align		4
        /*004c*/ 	.byte	0x04, 0x1c
        /*004e*/ 	.short	(.L_63 - .L_62)


	//   ....[0]....
.L_62:
        /*0050*/ 	.word	0x00000580


	//   ....[1]....
        /*0054*/ 	.word	0x000005a0


	//----- nvinfo : EIATTR_CRS_STACK_SIZE
	.align		4
.L_63:
        /*0058*/ 	.byte	0x04, 0x1e
        /*005a*/ 	.short	(.L_65 - .L_64)
.L_64:
        /*005c*/ 	.word	0x00000000


	//----- nvinfo : EIATTR_CBANK_PARAM_SIZE
	.align		4
.L_65:
        /*0060*/ 	.byte	0x03, 0x19
        /*0062*/ 	.short	0x0010


	//----- nvinfo : EIATTR_PARAM_CBANK
	.align		4
        /*0064*/ 	.byte	0x04, 0x0a
        /*0066*/ 	.short	(.L_67 - .L_66)
	.align		4
.L_66:
        /*0068*/ 	.word	index@(.nv.constant0._Z32elimination_kernel_row_partitionILi256EEvPfii)
        /*006c*/ 	.short	0x0380
        /*006e*/ 	.short	0x0010


	//----- nvinfo : EIATTR_SW_WAR
	.align		4
.L_67:
        /*0070*/ 	.byte	0x04, 0x36
        /*0072*/ 	.short	(.L_69 - .L_68)
.L_68:
        /*0074*/ 	.word	0x00000008
.L_69:


//--------------------- .nv.info._Z32elimination_kernel_row_partitionILi128EEvPfii --------------------------
	.section	.nv.info._Z32elimination_kernel_row_partitionILi128EEvPfii,"",@"SHT_CUDA_INFO"
	.sectionflags	@""
	.align	4


	//----- nvinfo : EIATTR_CUDA_API_VERSION
	.align		4
        /*0000*/ 	.byte	0x04, 0x37
        /*0002*/ 	.short	(.L_71 - .L_70)
.L_70:
        /*0004*/ 	.word	0x00000082


	//----- nvinfo : EIATTR_KPARAM_INFO
	.align		4
.L_71:
        /*0008*/ 	.byte	0x04, 0x17
        /*000a*/ 	.short	(.L_73 - .L_72)
.L_72:
        /*000c*/ 	.word	0x00000000
        /*0010*/ 	.short	0x0002
        /*0012*/ 	.short	0x000c
        /*0014*/ 	.byte	0x00, 0xf0, 0x11, 0x00


	//----- nvinfo : EIATTR_KPARAM_INFO
	.align		4
.L_73:
        /*0018*/ 	.byte	0x04, 0x17
        /*001a*/ 	.short	(.L_75 - .L_74)
.L_74:
        /*001c*/ 	.word	0x00000000
        /*0020*/ 	.short	0x0001
        /*0022*/ 	.short	0x0008
        /*0024*/ 	.byte	0x00, 0xf0, 0x11, 0x00


	//----- nvinfo : EIATTR_KPARAM_INFO
	.align		4
.L_75:
        /*0028*/ 	.byte	0x04, 0x17
        /*002a*/ 	.short	(.L_77 - .L_76)
.L_76:
        /*002c*/ 	.word	0x00000000
        /*0030*/ 	.short	0x0000
        /*0032*/ 	.short	0x0000
        /*0034*/ 	.byte	0x00, 0xf5, 0x21, 0x00


	//----- nvinfo : EIATTR_SPARSE_MMA_MASK
	.align		4
.L_77:
        /*0038*/ 	.byte	0x03, 0x50
        /*003a*/ 	.short	0x0000


	//----- nvinfo : EIATTR_MAXREG_COUNT
	.align		4
        /*003c*/ 	.byte	0x03, 0x1b
        /*003e*/ 	.short	0x00ff


	//----- nvinfo : EIATTR_NUM_BARRIERS
	.align		4
        /*0040*/ 	.byte	0x02, 0x4c
        /*0042*/ 	.byte	0x01
	.zero		1


	//----- nvinfo : EIATTR_MERCURY_ISA_VERSION
	.align		4
        /*0044*/ 	.byte	0x03, 0x5f
        /*0046*/ 	.short	0x0101


	//----- nvinfo : EIATTR_VRC_CTA_INIT_COUNT
	.align		4
        /*0048*/ 	.byte	0x02, 0x4a
	.zero		1
	.zero		1


	//----- nvinfo : EIATTR_EXIT_INSTR_OFFSETS
	.align		4
        /*004c*/ 	.byte	0x04, 0x1c
        /*004e*/ 	.short	(.L_79 - .L_78)


	//   ....[0]....
.L_78:
        /*0050*/ 	.word	0x00000580


	//   ....[1]....
        /*0054*/ 	.word	0x000005a0


	//----- nvinfo : EIATTR_CRS_STACK_SIZE
	.align		4
.L_79:
        /*0058*/ 	.byte	0x04, 0x1e
        /*005a*/ 	.short	(.L_81 - .L_80)
.L_80:
        /*005c*/ 	.word	0x00000000


	//----- nvinfo : EIATTR_CBANK_PARAM_SIZE
	.align		4
.L_81:
        /*0060*/ 	.byte	0x03, 0x19
        /*0062*/ 	.short	0x0010


	//----- nvinfo : EIATTR_PARAM_CBANK
	.align		4
        /*0064*/ 	.byte	0x04, 0x0a
        /*0066*/ 	.short	(.L_83 - .L_82)
	.align		4
.L_82:
        /*0068*/ 	.word	index@(.nv.constant0._Z32elimination_kernel_row_partitionILi128EEvPfii)
        /*006c*/ 	.short	0x0380
        /*006e*/ 	.short	0x0010


	//----- nvinfo : EIATTR_SW_WAR
	.align		4
.L_83:
        /*0070*/ 	.byte	0x04, 0x36
        /*0072*/ 	.short	(.L_85 - .L_84)
.L_84:
        /*0074*/ 	.word	0x00000008
.L_85:


//--------------------- .nv.info._Z32elimination_kernel_row_partitionILi64EEvPfii --------------------------
	.section	.nv.info._Z32elimination_kernel_row_partitionILi64EEvPfii,"",@"SHT_CUDA_INFO"
	.sectionflags	@""
	.align	4


	//----- nvinfo : EIATTR_CUDA_API_VERSION
	.align		4
        /*0000*/ 	.byte	0x04, 0x37
        /*0002*/ 	.short	(.L_87 - .L_86)
.L_86:
        /*0004*/ 	.word	0x00000082


	//----- nvinfo : EIATTR_KPARAM_INFO
	.align		4
.L_87:
        /*0008*/ 	.byte	0x04, 0x17
        /*000a*/ 	.short	(.L_89 - .L_88)
.L_88:
        /*000c*/ 	.word	0x00000000
        /*0010*/ 	.short	0x0002
        /*0012*/ 	.short	0x000c
        /*0014*/ 	.byte	0x00, 0xf0, 0x11, 0x00


	//----- nvinfo : EIATTR_KPARAM_INFO
	.align		4
.L_89:
        /*0018*/ 	.byte	0x04, 0x17
        /*001a*/ 	.short	(.L_91 - .L_90)
.L_90:
        /*001c*/ 	.word	0x00000000
        /*0020*/ 	.short	0x0001
        /*0022*/ 	.short	0x0008
        /*0024*/ 	.byte	0x00, 0xf0, 0x11, 0x00


	//----- nvinfo : EIATTR_KPARAM_INFO
	.align		4
.L_91:
        /*0028*/ 	.byte	0x04, 0x17
        /*002a*/ 	.short	(.L_93 - .L_92)
.L_92:
        /*002c*/ 	.word	0x00000000
        /*0030*/ 	.short	0x0000
        /*0032*/ 	.short	0x0000
        /*0034*/ 	.byte	0x00, 0xf5, 0x21, 0x00


	//----- nvinfo : EIATTR_SPARSE_MMA_MASK
	.align		4
.L_93:
        /*0038*/ 	.byte	0x03, 0x50
        /*003a*/ 	.short	0x0000


	//----- nvinfo : EIATTR_MAXREG_COUNT
	.align		4
        /*003c*/ 	.byte	0x03, 0x1b
        /*003e*/ 	.short	0x00ff


	//----- nvinfo : EIATTR_NUM_BARRIERS
	.align		4
        /*0040*/ 	.byte	0x02, 0x4c
        /*0042*/ 	.byte	0x01
	.zero		1


	//----- nvinfo : EIATTR_MERCURY_ISA_VERSION
	.align		4
        /*0044*/ 	.byte	0x03, 0x5f
        /*0046*/ 	.short	0x0101


	//----- nvinfo : EIATTR_VRC_CTA_INIT_COUNT
	.align		4
        /*0048*/ 	.byte	0x02, 0x4a
	.zero		1
	.zero		1


	//----- nvinfo : EIATTR_EXIT_INSTR_OFFSETS
	.align		4
        /*004c*/ 	.byte	0x04, 0x1c
        /*004e*/ 	.short	(.L_95 - .L_94)


	//   ....[0]....
.L_94:
        /*0050*/ 	.word	0x00000580


	//   ....[1]....
        /*0054*/ 	.word	0x000005a0


	//----- nvinfo : EIATTR_CRS_STACK_SIZE
	.align		4
.L_95:
        /*0058*/ 	.byte	0x04, 0x1e
        /*005a*/ 	.short	(.L_97 - .L_96)
.L_96:
        /*005c*/ 	.word	0x00000000


	//----- nvinfo : EIATTR_CBANK_PARAM_SIZE
	.align		4
.L_97:
        /*0060*/ 	.byte	0x03, 0x19
        /*0062*/ 	.short	0x0010


	//----- nvinfo : EIATTR_PARAM_CBANK
	.align		4
        /*0064*/ 	.byte	0x04, 0x0a
        /*0066*/ 	.short	(.L_99 - .L_98)
	.align		4
.L_98:
        /*0068*/ 	.word	index@(.nv.constant0._Z32elimination_kernel_row_partitionILi64EEvPfii)
        /*006c*/ 	.short	0x0380
        /*006e*/ 	.short	0x0010


	//----- nvinfo : EIATTR_SW_WAR
	.align		4
.L_99:
        /*0070*/ 	.byte	0x04, 0x36
        /*0072*/ 	.short	(.L_101 - .L_100)
.L_100:
        /*0074*/ 	.word	0x00000008
.L_101:


//--------------------- .nv.info._Z32elimination_kernel_row_partitionILi32EEvPfii --------------------------
	.section	.nv.info._Z32elimination_kernel_row_partitionILi32EEvPfii,"",@"SHT_CUDA_INFO"
	.sectionflags	@""
	.align	4


	//----- nvinfo : EIATTR_CUDA_API_VERSION
	.align		4
        /*0000*/ 	.byte	0x04, 0x37
        /*0002*/ 	.short	(.L_103 - .L_102)
.L_102:
        /*0004*/ 	.word	0x00000082


	//----- nvinfo : EIATTR_KPARAM_INFO
	.align		4
.L_103:
        /*0008*/ 	.byte	0x04, 0x17
        /*000a*/ 	.short	(.L_105 - .L_104)
.L_104:
        /*000c*/ 	.word	0x00000000
        /*0010*/ 	.short	0x0002
        /*0012*/ 	.short	0x000c
        /*0014*/ 	.byte	0x00, 0xf0, 0x11, 0x00


	//----- nvinfo : EIATTR_KPARAM_INFO
	.align		4
.L_105:
        /*0018*/ 	.byte	0x04, 0x17
        /*001a*/ 	.short	(.L_107 - .L_106)
.L_106:
        /*001c*/ 	.word	0x00000000
        /*0020*/ 	.short	0x0001
        /*0022*/ 	.short	0x0008
        /*0024*/ 	.byte	0x00, 0xf0, 0x11, 0x00


	//----- nvinfo : EIATTR_KPARAM_INFO
	.align		4
.L_107:
        /*0028*/ 	.byte	0x04, 0x17
        /*002a*/ 	.short	(.L_109 - .L_108)
.L_108:
        /*002c*/ 	.word	0x00000000
        /*0030*/ 	.short	0x0000
        /*0032*/ 	.short	0x0000
        /*0034*/ 	.byte	0x00, 0xf5, 0x21, 0x00


	//----- nvinfo : EIATTR_SPARSE_MMA_MASK
	.align		4
.L_109:
        /*0038*/ 	.byte	0x03, 0x50
        /*003a*/ 	.short	0x0000


	//----- nvinfo : EIATTR_MAXREG_COUNT
	.align		4
        /*003c*/ 	.byte	0x03, 0x1b
        /*003e*/ 	.short	0x00ff


	//----- nvinfo : EIATTR_NUM_BARRIERS
	.align		4
        /*0040*/ 	.byte	0x02, 0x4c
        /*0042*/ 	.byte	0x01
	.zero		1


	//----- nvinfo : EIATTR_MERCURY_ISA_VERSION
	.align		4
        /*0044*/ 	.byte	0x03, 0x5f
        /*0046*/ 	.short	0x0101


	//----- nvinfo : EIATTR_VRC_CTA_INIT_COUNT
	.align		4
        /*0048*/ 	.byte	0x02, 0x4a
	.zero		1
	.zero		1


	//----- nvinfo : EIATTR_EXIT_INSTR_OFFSETS
	.align		4
        /*004c*/ 	.byte	0x04, 0x1c
        /*004e*/ 	.short	(.L_111 - .L_110)


	//   ....[0]....
.L_110:
        /*0050*/ 	.word	0x00000580


	//   ....[1]....
        /*0054*/ 	.word	0x000005a0


	//----- nvinfo : EIATTR_CRS_STACK_SIZE
	.align		4
.L_111:
        /*0058*/ 	.byte	0x04, 0x1e
        /*005a*/ 	.short	(.L_113 - .L_112)
.L_112:
        /*005c*/ 	.word	0x00000000


	//----- nvinfo : EIATTR_CBANK_PARAM_SIZE
	.align		4
.L_113:
        /*0060*/ 	.byte	0x03, 0x19
        /*0062*/ 	.short	0x0010


	//----- nvinfo : EIATTR_PARAM_CBANK
	.align		4
        /*0064*/ 	.byte	0x04, 0x0a
        /*0066*/ 	.short	(.L_115 - .L_114)
	.align		4
.L_114:
        /*0068*/ 	.word	index@(.nv.constant0._Z32elimination_kernel_row_partitionILi32EEvPfii)
        /*006c*/ 	.short	0x0380
        /*006e*/ 	.short	0x0010


	//----- nvinfo : EIATTR_SW_WAR
	.align		4
.L_115:
        /*0070*/ 	.byte	0x04, 0x36
        /*0072*/ 	.short	(.L_117 - .L_116)
.L_116:
        /*0074*/ 	.word	0x00000008
.L_117:


//--------------------- .nv.info._Z15division_kernelPfii --------------------------
	.section	.nv.info._Z15division_kernelPfii,"",@"SHT_CUDA_INFO"
	.sectionflags	@""
	.align	4


	//----- nvinfo : EIATTR_CUDA_API_VERSION
	.align		4
        /*0000*/ 	.byte	0x04, 0x37
        /*0002*/ 	.short	(.L_119 - .L_118)
.L_118:
        /*0004*/ 	.word	0x00000082


	//----- nvinfo : EIATTR_KPARAM_INFO
	.align		4
.L_119:
        /*0008*/ 	.byte	0x04, 0x17
        /*000a*/ 	.short	(.L_121 - .L_120)
.L_120:
        /*000c*/ 	.word	0x00000000
        /*0010*/ 	.short	0x0002
        /*0012*/ 	.short	0x000c
        /*0014*/ 	.byte	0x00, 0xf0, 0x11, 0x00


	//----- nvinfo : EIATTR_KPARAM_INFO
	.align		4
.L_121:
        /*0018*/ 	.byte	0x04, 0x17
        /*001a*/ 	.short	(.L_123 - .L_122)
.L_122:
        /*001c*/ 	.word	0x00000000
        /*0020*/ 	.short	0x0001
        /*0022*/ 	.short	0x0008
        /*0024*/ 	.byte	0x00, 0xf0, 0x11, 0x00


	//----- nvinfo : EIATTR_KPARAM_INFO
	.align		4
.L_123:
        /*0028*/ 	.byte	0x04, 0x17
        /*002a*/ 	.short	(.L_125 - .L_124)
.L_124:
        /*002c*/ 	.word	0x00000000
        /*0030*/ 	.short	0x0000
        /*0032*/ 	.short	0x0000
        /*0034*/ 	.byte	0x00, 0xf5, 0x21, 0x00


	//----- nvinfo : EIATTR_SPARSE_MMA_MASK
	.align		4
.L_125:
        /*0038*/ 	.byte	0x03, 0x50
        /*003a*/ 	.short	0x0000


	//----- nvinfo : EIATTR_MAXREG_COUNT
	.align		4
        /*003c*/ 	.byte	0x03, 0x1b
        /*003e*/ 	.short	0x00ff


	//----- nvinfo : EIATTR_MERCURY_ISA_VERSION
	.align		4
        /*0040*/ 	.byte	0x03, 0x5f
        /*0042*/ 	.short	0x0101


	//----- nvinfo : EIATTR_VRC_CTA_INIT_COUNT
	.align		4
        /*0044*/ 	.byte	0x02, 0x4a
	.zero		1
	.zero		1


	//----- nvinfo : EIATTR_EXIT_INSTR_OFFSETS
	.align		4
        /*0048*/ 	.byte	0x04, 0x1c
        /*004a*/ 	.short	(.L_127 - .L_126)


	//   ....[0]....
.L_126:
        /*004c*/ 	.word	0x000000a0


	//   ....[1]....
        /*0050*/ 	.word	0x00000200


	//----- nvinfo : EIATTR_CRS_STACK_SIZE
	.align		4
.L_127:
        /*0054*/ 	.byte	0x04, 0x1e
        /*0056*/ 	.short	(.L_129 - .L_128)
.L_128:
        /*0058*/ 	.word	0x00000000


	//----- nvinfo : EIATTR_CBANK_PARAM_SIZE
	.align		4
.L_129:
        /*005c*/ 	.byte	0x03, 0x19
        /*005e*/ 	.short	0x0010


	//----- nvinfo : EIATTR_PARAM_CBANK
	.align		4
        /*0060*/ 	.byte	0x04, 0x0a
        /*0062*/ 	.short	(.L_131 - .L_130)
	.align		4
.L_130:
        /*0064*/ 	.word	index@(.nv.constant0._Z15division_kernelPfii)
        /*0068*/ 	.short	0x0380
        /*006a*/ 	.short	0x0010


	//----- nvinfo : EIATTR_SW_WAR
	.align		4
.L_131:
        /*006c*/ 	.byte	0x04, 0x36
        /*006e*/ 	.short	(.L_133 - .L_132)
.L_132:
        /*0070*/ 	.word	0x00000008
.L_133:


//--------------------- .nv.callgraph             --------------------------
	.section	.nv.callgraph,"",@"SHT_CUDA_CALLGRAPH"
	.align	4
	.sectionentsize	8
	.align		4
        /*0000*/ 	.word	0x00000000
	.align		4
        /*0004*/ 	.word	0xffffffff
	.align		4
        /*0008*/ 	.word	0x00000000
	.align		4
        /*000c*/ 	.word	0xfffffffe
	.align		4
        /*0010*/ 	.word	0x00000000
	.align		4
        /*0014*/ 	.word	0xfffffffd
	.align		4
        /*0018*/ 	.word	0x00000000
	.align		4
        /*001c*/ 	.word	0xfffffffc


//--------------------- .text._Z32elimination_kernel_row_partitionILi512EEvPfii --------------------------
	.section	.text._Z32elimination_kernel_row_partitionILi512EEvPfii,"ax",@progbits
	.align	128
        .global         _Z32elimination_kernel_row_partitionILi512EEvPfii
        .type           _Z32elimination_kernel_row_partitionILi512EEvPfii,@function
        .size           _Z32elimination_kernel_row_partitionILi512EEvPfii,(.L_x_65 - _Z32elimination_kernel_row_partitionILi512EEvPfii)
        .other          _Z32elimination_kernel_row_partitionILi512EEvPfii,@"STO_CUDA_ENTRY STV_DEFAULT"
_Z32elimination_kernel_row_partitionILi512EEvPfii:
.text._Z32elimination_kernel_row_partitionILi512EEvPfii:
[----:B------:R-:W-:Y:S01]  /*0000*/  LDC R1, c[0x0][0x37c] ;  /* 0x0000df00ff017b82 */ /* 0x000fe20000000800 */
[----:B------:R-:W0:Y:S07]  /*0010*/  S2R R16, SR_TID.X ;  /* 0x0000000000107919 */ /* 0x000e2e0000002100 */
[----:B------:R-:W1:Y:S01]  /*0020*/  LDC.64 R2, c[0x0][0x388] ;  /* 0x0000e200ff027b82 */ /* 0x000e620000000a00 */
[----:B------:R-:W2:Y:S01]  /*0030*/  LDCU.64 UR6, c[0x0][0x358] ;  /* 0x00006b00ff0677ac */ /* 0x000ea20008000a00 */
[----:B------:R-:W-:Y:S06]  /*0040*/  BSSY.RECONVERGENT B0, `(.L_x_0) ;  /* 0x000000f000007945 */ /* 0x000fec0003800200 */
[----:B------:R-:W3:Y:S08]  /*0050*/  S2UR UR4, SR_CTAID.X ;  /* 0x00000000000479c3 */ /* 0x000ef00000002500 */
[----:B------:R-:W4:Y:S01]  /*0060*/  LDC.64 R4, c[0x0][0x380] ;  /* 0x0000e000ff047b82 */ /* 0x000f220000000a00 */
[----:B-1----:R-:W-:-:S02]  /*0070*/  IADD3 R8, PT, PT, R3, 0x1, RZ ;  /* 0x0000000103087810 */ /* 0x002fc40007ffe0ff */
[----:B0-----:R-:W-:Y:S02]  /*0080*/  ISETP.NE.AND P0, PT, R16, RZ, PT ;  /* 0x000000ff1000720c */ /* 0x001fe40003f05270 */
[----:B---3--:R-:W-:-:S05]  /*0090*/  IADD3 R7, PT, PT, R8, UR4, RZ ;  /* 0x0000000408077c10 */ /* 0x008fca000fffe0ff */
[----:B------:R-:W-:-:S04]  /*00a0*/  IMAD R0, R7, R2, R7 ;  /* 0x0000000207007224 */ /* 0x000fc800078e0207 */
[----:B------:R-:W-:-:S04]  /*00b0*/  IMAD.IADD R7, R0, 0x1, R3 ;  /* 0x0000000100077824 */ /* 0x000fc800078e0203 */
[----:B----4-:R-:W-:Y:S01]  /*00c0*/  IMAD.WIDE R6, R7, 0x4, R4 ;  /* 0x0000000407067825 */ /* 0x010fe200078e0204 */
[----:B--2---:R-:W-:Y:S06]  /*00d0*/  @P0 BRA `(.L_x_1) ;  /* 0x0000000000140947 */ /* 0x004fec0003800000 */
[----:B------:R-:W2:Y:S01]  /*00e0*/  LDG.E R9, desc[UR6][R6.64] ;  /* 0x0000000606097981 */ /* 0x000ea2000c1e1900 */
[----:B------:R-:W0:Y:S01]  /*00f0*/  S2UR UR5, SR_CgaCtaId ;  /* 0x00000000000579c3 */ /* 0x000e220000008800 */
[----:B------:R-:W-:Y:S02]  /*0100*/  UMOV UR4, 0x400 ;  /* 0x0000040000047882 */ /* 0x000fe40000000000 */
[----:B0-----:R-:W-:-:S09]  /*0110*/  ULEA UR4, UR5, UR4, 0x18 ;  /* 0x0000000405047291 */ /* 0x001fd2000f8ec0ff */
[----:B--2---:R0:W-:Y:S03]  /*0120*/  STS [UR4], R9 ;  /* 0x00000009ff007988 */ /* 0x0041e60008000804 */
.L_x_1:
[----:B------:R-:W-:Y:S05]  /*0130*/  BSYNC.RECONVERGENT B0 ;  /* 0x0000000000007941 */ /* 0x000fea0003800200 */
.L_x_0:
[----:B------:R-:W-:Y:S01]  /*0140*/  IADD3 R15, PT, PT, R8, R16, RZ ;  /* 0x00000010080f7210 */ /* 0x000fe20007ffe0ff */
[----:B------:R-:W-:Y:S03]  /*0150*/  BAR.SYNC.DEFER_BLOCKING 0x0 ;  /* 0x0000000000007b1d */ /* 0x000fe60000010000 */
[----:B------:R-:W-:-:S03]  /*0160*/  ISETP.GT.AND P1, PT, R15, R2, PT ;  /* 0x000000020f00720c */ /* 0x000fc60003f24270 */
[----:B------:R-:W-:Y:S10]  /*0170*/  BSSY.RECONVERGENT B0, `(.L_x_2) ;  /* 0x000003f000007945 */ /* 0x000ff40003800200 */
[----:B------:R-:W-:Y:S05]  /*0180*/  @P1 BRA `(.L_x_3) ;  /* 0x0000000000f41947 */ /* 0x000fea0003800000 */
[----:B------:R-:W1:Y:S01]  /*0190*/  S2UR UR5, SR_CgaCtaId ;  /* 0x00000000000579c3 */ /* 0x000e620000008800 */
[----:B------:R-:W-:Y:S01]  /*01a0*/  VIADD R8, R2, 0x1 ;  /* 0x0000000102087836 */ /* 0x000fe20000000000 */
[----:B------:R-:W-:Y:S01]  /*01b0*/  IADD3 R11, PT, PT, R16, R3, RZ ;  /* 0x00000003100b7210 */ /* 0x000fe20007ffe0ff */
[----:B------:R-:W-:Y:S01]  /*01c0*/  UMOV UR4, 0x400 ;  /* 0x0000040000047882 */ /* 0x000fe20000000000 */
[----:B------:R-:W-:Y:S02]  /*01d0*/  BSSY.RECONVERGENT B1, `(.L_x_4) ;  /* 0x000001f000017945 */ /* 0x000fe40003800200 */
[----:B------:R-:W-:-:S04]  /*01e0*/  VIADDMNMX R12, R11, 0x201, R8, !PT ;  /* 0x000002010b0c7846 */ /* 0x000fc80007800108 */
[----:B------:R-:W-:-:S04]  /*01f0*/  IADD3 R12, PT, PT, R12, -0x2, -R11 ;  /* 0xfffffffe0c0c7810 */ /* 0x000fc80007ffe80b */
[----:B------:R-:W-:-:S04]  /*0200*/  LOP3.LUT R10, R12, 0x600, RZ, 0xc0, !PT ;  /* 0x000006000c0a7812 */ /* 0x000fc800078ec0ff */
[----:B------:R-:W-:Y:S01]  /*0210*/  ISETP.NE.AND P1, PT, R10, 0x600, PT ;  /* 0x000006000a00780c */ /* 0x000fe20003f25270 */
[----:B-1----:R-:W-:-:S09]  /*0220*/  ULEA UR4, UR5, UR4, 0x18 ;  /* 0x0000000405047291 */ /* 0x002fd2000f8ec0ff */
[----:B0-----:R-:W0:Y:S03]  /*0230*/  LDS R9, [UR4] ;  /* 0x00000004ff097984 */ /* 0x001e260008000800 */
[----:B------:R-:W-:Y:S05]  /*0240*/  @!P1 BRA `(.L_x_5) ;  /* 0x00000000005c9947 */ /* 0x000fea0003800000 */
[----:B------:R-:W-:Y:S01]  /*0250*/  VIADD R10, R2, 0x2 ;  /* 0x00000002020a7836 */ /* 0x000fe20000000000 */
[----:B------:R-:W-:Y:S01]  /*0260*/  LEA.HI R14, R12, 0x1, RZ, 0x17 ;  /* 0x000000010c0e7811 */ /* 0x000fe200078fb8ff */
[----:B------:R-:W-:Y:S01]  /*0270*/  BSSY.RECONVERGENT B2, `(.L_x_6) ;  /* 0x0000013000027945 */ /* 0x000fe20003800200 */
[----:B------:R-:W-:Y:S01]  /*0280*/  MOV R13, R11 ;  /* 0x0000000b000d7202 */ /* 0x000fe20000000f00 */
[----:B------:R-:W-:Y:S01]  /*0290*/  IMAD R10, R10, R3, R16 ;  /* 0x000000030a0a7224 */ /* 0x000fe200078e0210 */
[----:B------:R-:W-:Y:S02]  /*02a0*/  LOP3.LUT R14, R14, 0x3, RZ, 0xc0, !PT ;  /* 0x000000030e0e7812 */ /* 0x000fe400078ec0ff */
[----:B------:R-:W-:Y:S01]  /*02b0*/  IADD3 R17, PT, PT, R13, 0x1, R0 ;  /* 0x000000010d117810 */ /* 0x000fe20007ffe000 */
[----:B------:R-:W-:Y:S01]  /*02c0*/  VIADD R19, R10, 0x1 ;  /* 0x000000010a137836 */ /* 0x000fe20000000000 */
[----:B------:R-:W-:-:S07]  /*02d0*/  IADD3 R16, PT, PT, -R14, RZ, RZ ;  /* 0x000000ff0e107210 */ /* 0x000fce0007ffe1ff */
.L_x_7:
[----:B------:R-:W-:-:S04]  /*02e0*/  IMAD.WIDE R14, R19, 0x4, R4 ;  /* 0x00000004130e7825 */ /* 0x000fc800078e0204 */
[----:B-1----:R-:W-:Y:S02]  /*02f0*/  IMAD.WIDE R10, R17, 0x4, R4 ;  /* 0x00000004110a7825 */ /* 0x002fe400078e0204 */
[----:B------:R-:W0:Y:S04]  /*0300*/  LDG.E R14, desc[UR6][R14.64] ;  /* 0x000000060e0e7981 */ /* 0x000e28000c1e1900 */
[----:B------:R-:W0:Y:S01]  /*0310*/  LDG.E R18, desc[UR6][R10.64] ;  /* 0x000000060a127981 */ /* 0x000e22000c1e1900 */
[----:B------:R-:W-:Y:S01]  /*0320*/  VIADD R16, R16, 0x1 ;  /* 0x0000000110107836 */ /* 0x000fe20000000000 */
[----:B------:R-:W-:Y:S01]  /*0330*/  IADD3 R13, PT, PT, R13, 0x200, RZ ;  /* 0x000002000d0d7810 */ /* 0x000fe20007ffe0ff */
[----:B------:R-:W-:Y:S01]  /*0340*/  VIADD R17, R17, 0x200 ;  /* 0x0000020011117836 */ /* 0x000fe20000000000 */
[----:B------:R-:W-:-:S02]  /*0350*/  IADD3 R19, PT, PT, R19, 0x200, RZ ;  /* 0x0000020013137810 */ /* 0x000fc40007ffe0ff */
[----:B------:R-:W-:Y:S01]  /*0360*/  ISETP.NE.AND P1, PT, R16, RZ, PT ;  /* 0x000000ff1000720c */ /* 0x000fe20003f25270 */
[----:B0-----:R-:W-:-:S05]  /*0370*/  FFMA R21, -R9, R14, R18 ;  /* 0x0000000e09157223 */ /* 0x001fca0000000112 */
[----:B------:R1:W-:Y:S07]  /*0380*/  STG.E desc[UR6][R10.64], R21 ;  /* 0x000000150a007986 */ /* 0x0003ee000c101906 */
[----:B------:R-:W-:Y:S05]  /*0390*/  @P1 BRA `(.L_x_7) ;  /* 0xfffffffc00d01947 */ /* 0x000fea000383ffff */
[----:B------:R-:W-:Y:S05]  /*03a0*/  BSYNC.RECONVERGENT B2 ;  /* 0x0000000000027941 */ /* 0x000fea0003800200 */
.L_x_6:
[----:B------:R-:W-:-:S07]  /*03b0*/  VIADD R15, R13, 0x1 ;  /* 0x000000010d0f7836 */ /* 0x000fce0000000000 */
.L_x_5:
[----:B------:R-:W-:Y:S05]  /*03c0*/  BSYNC.RECONVERGENT B1 ;  /* 0x0000000000017941 */ /* 0x000fea0003800200 */
.L_x_4:
[----:B------:R-:W-:-:S13]  /*03d0*/  ISETP.GE.U32.AND P1, PT, R12, 0x600, PT ;  /* 0x000006000c00780c */ /* 0x000fda0003f26070 */
[----:B------:R-:W-:Y:S05]  /*03e0*/  @!P1 BRA `(.L_x_3) ;  /* 0x00000000005c9947 */ /* 0x000fea0003800000 */
.L_x_8:
[----:B---3--:R-:W-:Y:S01]  /*03f0*/  IADD3 R13, PT, PT, R0, R15, RZ ;  /* 0x0000000f000d7210 */ /* 0x008fe20007ffe0ff */
[----:B-1----:R-:W-:-:S04]  /*0400*/  IMAD R11, R8, R3, R15 ;  /* 0x00000003080b7224 */ /* 0x002fc800078e020f */
[----:B------:R-:W-:-:S04]  /*0410*/  IMAD.WIDE R10, R11, 0x4, R4 ;  /* 0x000000040b0a7825 */ /* 0x000fc800078e0204 */
[----:B------:R-:W-:Y:S01]  /*0420*/  IMAD.WIDE R12, R13, 0x4, R4 ;  /* 0x000000040d0c7825 */ /* 0x000fe200078e0204 */
[----:B------:R-:W0:Y:S04]  /*0430*/  LDG.E R14, desc[UR6][R10.64] ;  /* 0x000000060a0e7981 */ /* 0x000e28000c1e1900 */
[----:B------:R-:W0:Y:S02]  /*0440*/  LDG.E R16, desc[UR6][R12.64] ;  /* 0x000000060c107981 */ /* 0x000e24000c1e1900 */
[C---:B0-----:R-:W-:Y:S02]  /*0450*/  FFMA R17, -R9.reuse, R14, R16 ;  /* 0x0000000e09117223 */ /* 0x041fe40000000110 */
[----:B------:R-:W2:Y:S04]  /*0460*/  LDG.E R16, desc[UR6][R12.64+0x800] ;  /* 0x000800060c107981 */ /* 0x000ea8000c1e1900 */
[----:B------:R3:W-:Y:S04]  /*0470*/  STG.E desc[UR6][R12.64], R17 ;  /* 0x000000110c007986 */ /* 0x0007e8000c101906 */
[----:B------:R-:W2:Y:S02]  /*0480*/  LDG.E R14, desc[UR6][R10.64+0x800] ;  /* 0x000800060a0e7981 */ /* 0x000ea4000c1e1900 */
[----:B--2---:R-:W-:-:S02]  /*0490*/  FFMA R19, -R9, R14, R16 ;  /* 0x0000000e09137223 */ /* 0x004fc40000000110 */
[----:B------:R-:W2:Y:S04]  /*04a0*/  LDG.E R16, desc[UR6][R12.64+0x1000] ;  /* 0x001000060c107981 */ /* 0x000ea8000c1e1900 */
[----:B------:R3:W-:Y:S04]  /*04b0*/  STG.E desc[UR6][R12.64+0x800], R19 ;  /* 0x000800130c007986 */ /* 0x0007e8000c101906 */
[----:B------:R-:W2:Y:S02]  /*04c0*/  LDG.E R14, desc[UR6][R10.64+0x1000] ;  /* 0x001000060a0e7981 */ /* 0x000ea4000c1e1900 */
[----:B--2---:R-:W-:-:S02]  /*04d0*/  FFMA R21, -R9, R14, R16 ;  /* 0x0000000e09157223 */ /* 0x004fc40000000110 */
[----:B------:R-:W2:Y:S04]  /*04e0*/  LDG.E R16, desc[UR6][R12.64+0x1800] ;  /* 0x001800060c107981 */ /* 0x000ea8000c1e1900 */
[----:B------:R3:W-:Y:S04]  /*04f0*/  STG.E desc[UR6][R12.64+0x1000], R21 ;  /* 0x001000150c007986 */ /* 0x0007e8000c101906 */
[----:B------:R-:W2:Y:S01]  /*0500*/  LDG.E R14, desc[UR6][R10.64+0x1800] ;  /* 0x001800060a0e7981 */ /* 0x000ea2000c1e1900 */
[----:B------:R-:W-:-:S05]  /*0510*/  VIADD R15, R15, 0x800 ;  /* 0x000008000f0f7836 */ /* 0x000fca0000000000 */
[----:B------:R-:W-:Y:S01]  /*0520*/  ISETP.GT.AND P1, PT, R15, R2, PT ;  /* 0x000000020f00720c */ /* 0x000fe20003f24270 */
[----:B--2---:R-:W-:-:S05]  /*0530*/  FFMA R23, -R9, R14, R16 ;  /* 0x0000000e09177223 */ /* 0x004fca0000000110 */
[----:B------:R3:W-:Y:S07]  /*0540*/  STG.E desc[UR6][R12.64+0x1800], R23 ;  /* 0x001800170c007986 */ /* 0x0007ee000c101906 */
[----:B------:R-:W-:Y:S05]  /*0550*/  @!P1 BRA `(.L_x_8) ;  /* 0xfffffffc00a49947 */ /* 0x000fea000383ffff */
.L_x_3:
[----:B------:R-:W-:Y:S05]  /*0560*/  BSYNC.RECONVERGENT B0 ;  /* 0x0000000000007941 */ /* 0x000fea0003800200 */
.L_x_2:
[----:B------:R-:W-:Y:S06]  /*0570*/  BAR.SYNC.DEFER_BLOCKING 0x0 ;  /* 0x0000000000007b1d */ /* 0x000fec0000010000 */
[----:B------:R-:W-:Y:S05]  /*0580*/  @P0 EXIT ;  /* 0x000000000000094d */ /* 0x000fea0003800000 */
[----:B------:R-:W-:Y:S01]  /*0590*/  STG.E desc[UR6][R6.64], RZ ;  /* 0x000000ff06007986 */ /* 0x000fe2000c101906 */
[----:B------:R-:W-:Y:S05]  /*05a0*/  EXIT ;  /* 0x000000000000794d */ /* 0x000fea0003800000 */
.L_x_9:
[----:B------:R-:W-:-:S00]  /*05b0*/  BRA `(.L_x_9) ;  /* 0xfffffffc00fc7947 */ /* 0x000fc0000383ffff */
[----:B------:R-:W-:-:S00]  /*05c0*/  NOP ;  /* 0x0000000000007918 */ /* 0x000fc00000000000 */
        /* <DEDUP_REMOVED lines=11> */
.L_x_65:


//--------------------- .text._Z32elimination_kernel_row_partitionILi256EEvPfii --------------------------
	.section	.text._Z32elimination_kernel_row_partitionILi256EEvPfii,"ax",@progbits
	.align	128
        .global         _Z32elimination_kernel_row_partitionILi256EEvPfii
        .type           _Z32elimination_kernel_row_partitionILi256EEvPfii,@function
        .size           _Z32elimination_kernel_row_partitionILi256EEvPfii,(.L_x_66 - _Z32elimination_kernel_row_partitionILi256EEvPfii)
        .other          _Z32elimination_kernel_row_partitionILi256EEvPfii,@"STO_CUDA_ENTRY STV_DEFAULT"
_Z32elimination_kernel_row_partitionILi256EEvPfii:
.text._Z32elimination_kernel_row_partitionILi256EEvPfii:
        /* <DEDUP_REMOVED lines=19> */
.L_x_11:
[----:B------:R-:W-:Y:S05]  /*0130*/  BSYNC.RECONVERGENT B0 ;  /* 0x0000000000007941 */ /* 0x000fea0003800200 */
.L_x_10:
        /* <DEDUP_REMOVED lines=26> */
.L_x_17:
        /* <DEDUP_REMOVED lines=13> */
.L_x_16:
[----:B------:R-:W-:-:S07]  /*03b0*/  VIADD R15, R13, 0x1 ;  /* 0x000000010d0f7836 */ /* 0x000fce0000000000 */
.L_x_15:
[----:B------:R-:W-:Y:S05]  /*03c0*/  BSYNC.RECONVERGENT B1 ;  /* 0x0000000000017941 */ /* 0x000fea0003800200 */
.L_x_14:
[----:B------:R-:W-:-:S13]  /*03d0*/  ISETP.GE.U32.AND P1, PT, R12, 0x300, PT ;  /* 0x000003000c00780c */ /* 0x000fda0003f26070 */
[----:B------:R-:W-:Y:S05]  /*03e0*/  @!P1 BRA `(.L_x_13) ;  /* 0x00000000005c9947 */ /* 0x000fea0003800000 */
.L_x_18:
        /* <DEDUP_REMOVED lines=23> */
.L_x_13:
[----:B------:R-:W-:Y:S05]  /*0560*/  BSYNC.RECONVERGENT B0 ;  /* 0x0000000000007941 */ /* 0x000fea0003800200 */
.L_x_12:
[----:B------:R-:W-:Y:S06]  /*0570*/  BAR.SYNC.DEFER_BLOCKING 0x0 ;  /* 0x0000000000007b1d */ /* 0x000fec0000010000 */
[----:B------:R-:W-:Y:S05]  /*0580*/  @P0 EXIT ;  /* 0x000000000000094d */ /* 0x000fea0003800000 */
[----:B------:R-:W-:Y:S01]  /*0590*/  STG.E desc[UR6][R6.64], RZ ;  /* 0x000000ff06007986 */ /* 0x000fe2000c101906 */
[----:B------:R-:W-:Y:S05]  /*05a0*/  EXIT ;  /* 0x000000000000794d */ /* 0x000fea0003800000 */
.L_x_19:
        /* <DEDUP_REMOVED lines=13> */
.L_x_66:


//--------------------- .text._Z32elimination_kernel_row_partitionILi128EEvPfii --------------------------
	.section	.text._Z32elimination_kernel_row_partitionILi128EEvPfii,"ax",@progbits
	.align	128
        .global         _Z32elimination_kernel_row_partitionILi128EEvPfii
        .type           _Z32elimination_kernel_row_partitionILi128EEvPfii,@function
        .size           _Z32elimination_kernel_row_partitionILi128EEvPfii,(.L_x_67 - _Z32elimination_kernel_row_partitionILi128EEvPfii)
        .other          _Z32elimination_kernel_row_partitionILi128EEvPfii,@"STO_CUDA_ENTRY STV_DEFAULT"
_Z32elimination_kernel_row_partitionILi128EEvPfii:
.text._Z32elimination_kernel_row_partitionILi128EEvPfii:
        /* <DEDUP_REMOVED lines=19> */
.L_x_21:
[----:B------:R-:W-:Y:S05]  /*0130*/  BSYNC.RECONVERGENT B0 ;  /* 0x0000000000007941 */ /* 0x000fea0003800200 */
.L_x_20:
        /* <DEDUP_REMOVED lines=26> */
.L_x_27:
        /* <DEDUP_REMOVED lines=13> */
.L_x_26:
[----:B------:R-:W-:-:S07]  /*03b0*/  VIADD R15, R13, 0x1 ;  /* 0x000000010d0f7836 */ /* 0x000fce0000000000 */
.L_x_25:
[----:B------:R-:W-:Y:S05]  /*03c0*/  BSYNC.RECONVERGENT B1 ;  /* 0x0000000000017941 */ /* 0x000fea0003800200 */
.L_x_24:
[----:B------:R-:W-:-:S13]  /*03d0*/  ISETP.GE.U32.AND P1, PT, R12, 0x180, PT ;  /* 0x000001800c00780c */ /* 0x000fda0003f26070 */
[----:B------:R-:W-:Y:S05]  /*03e0*/  @!P1 BRA `(.L_x_23) ;  /* 0x00000000005c9947 */ /* 0x000fea0003800000 */
.L_x_28:
        /* <DEDUP_REMOVED lines=23> */
.L_x_23:
[----:B------:R-:W-:Y:S05]  /*0560*/  BSYNC.RECONVERGENT B0 ;  /* 0x0000000000007941 */ /* 0x000fea0003800200 */
.L_x_22:
[----:B------:R-:W-:Y:S06]  /*0570*/  BAR.SYNC.DEFER_BLOCKING 0x0 ;  /* 0x0000000000007b1d */ /* 0x000fec0000010000 */
[----:B------:R-:W-:Y:S05]  /*0580*/  @P0 EXIT ;  /* 0x000000000000094d */ /* 0x000fea0003800000 */
[----:B------:R-:W-:Y:S01]  /*0590*/  STG.E desc[UR6][R6.64], RZ ;  /* 0x000000ff06007986 */ /* 0x000fe2000c101906 */
[----:B------:R-:W-:Y:S05]  /*05a0*/  EXIT ;  /* 0x000000000000794d */ /* 0x000fea0003800000 */
.L_x_29:
        /* <DEDUP_REMOVED lines=13> */
.L_x_67:


//--------------------- .text._Z32elimination_kernel_row_partitionILi64EEvPfii --------------------------
	.section	.text._Z32elimination_kernel_row_partitionILi64EEvPfii,"ax",@progbits
	.align	128
        .global         _Z32elimination_kernel_row_partitionILi64EEvPfii
        .type           _Z32elimination_kernel_row_partitionILi64EEvPfii,@function
        .size           _Z32elimination_kernel_row_partitionILi64EEvPfii,(.L_x_68 - _Z32elimination_kernel_row_partitionILi64EEvPfii)
        .other          _Z32elimination_kernel_row_partitionILi64EEvPfii,@"STO_CUDA_ENTRY STV_DEFAULT"
_Z32elimination_kernel_row_partitionILi64EEvPfii:
.text._Z32elimination_kernel_row_partitionILi64EEvPfii:
        /* <DEDUP_REMOVED lines=19> */
.L_x_31:
[----:B------:R-:W-:Y:S05]  /*0130*/  BSYNC.RECONVERGENT B0 ;  /* 0x0000000000007941 */ /* 0x000fea0003800200 */
.L_x_30:
        /* <DEDUP_REMOVED lines=26> */
.L_x_37:
        /* <DEDUP_REMOVED lines=13> */
.L_x_36:
[----:B------:R-:W-:-:S07]  /*03b0*/  VIADD R15, R13, 0x1 ;  /* 0x000000010d0f7836 */ /* 0x000fce0000000000 */
.L_x_35:
[----:B------:R-:W-:Y:S05]  /*03c0*/  BSYNC.RECONVERGENT B1 ;  /* 0x0000000000017941 */ /* 0x000fea0003800200 */
.L_x_34:
[----:B------:R-:W-:-:S13]  /*03d0*/  ISETP.GE.U32.AND P1, PT, R12, 0xc0, PT ;  /* 0x000000c00c00780c */ /* 0x000fda0003f26070 */
[----:B------:R-:W-:Y:S05]  /*03e0*/  @!P1 BRA `(.L_x_33) ;  /* 0x00000000005c9947 */ /* 0x000fea0003800000 */
.L_x_38:
        /* <DEDUP_REMOVED lines=23> */
.L_x_33:
[----:B------:R-:W-:Y:S05]  /*0560*/  BSYNC.RECONVERGENT B0 ;  /* 0x0000000000007941 */ /* 0x000fea0003800200 */
.L_x_32:
[----:B------:R-:W-:Y:S06]  /*0570*/  BAR.SYNC.DEFER_BLOCKING 0x0 ;  /* 0x0000000000007b1d */ /* 0x000fec0000010000 */
[----:B------:R-:W-:Y:S05]  /*0580*/  @P0 EXIT ;  /* 0x000000000000094d */ /* 0x000fea0003800000 */
[----:B------:R-:W-:Y:S01]  /*0590*/  STG.E desc[UR6][R6.64], RZ ;  /* 0x000000ff06007986 */ /* 0x000fe2000c101906 */
[----:B------:R-:W-:Y:S05]  /*05a0*/  EXIT ;  /* 0x000000000000794d */ /* 0x000fea0003800000 */
.L_x_39:
        /* <DEDUP_REMOVED lines=13> */
.L_x_68:


//--------------------- .text._Z32elimination_kernel_row_partitionILi32EEvPfii --------------------------
	.section	.text._Z32elimination_kernel_row_partitionILi32EEvPfii,"ax",@progbits
	.align	128
        .global         _Z32elimination_kernel_row_partitionILi32EEvPfii
        .type           _Z32elimination_kernel_row_partitionILi32EEvPfii,@function
        .size           _Z32elimination_kernel_row_partitionILi32EEvPfii,(.L_x_69 - _Z32elimination_kernel_row_partitionILi32EEvPfii)
        .other          _Z32elimination_kernel_row_partitionILi32EEvPfii,@"STO_CUDA_ENTRY STV_DEFAULT"
_Z32elimination_kernel_row_partitionILi32EEvPfii:
.text._Z32elimination_kernel_row_partitionILi32EEvPfii:
        /* <DEDUP_REMOVED lines=19> */
.L_x_41:
[----:B------:R-:W-:Y:S05]  /*0130*/  BSYNC.RECONVERGENT B0 ;  /* 0x0000000000007941 */ /* 0x000fea0003800200 */
.L_x_40:
        /* <DEDUP_REMOVED lines=26> */
.L_x_47:
        /* <DEDUP_REMOVED lines=13> */
.L_x_46:
[----:B------:R-:W-:-:S07]  /*03b0*/  VIADD R15, R13, 0x1 ;  /* 0x000000010d0f7836 */ /* 0x000fce0000000000 */
.L_x_45:
[----:B------:R-:W-:Y:S05]  /*03c0*/  BSYNC.RECONVERGENT B1 ;  /* 0x0000000000017941 */ /* 0x000fea0003800200 */
.L_x_44:
[----:B------:R-:W-:-:S13]  /*03d0*/  ISETP.GE.U32.AND P1, PT, R12, 0x60, PT ;  /* 0x000000600c00780c */ /* 0x000fda0003f26070 */
[----:B------:R-:W-:Y:S05]  /*03e0*/  @!P1 BRA `(.L_x_43) ;  /* 0x00000000005c9947 */ /* 0x000fea0003800000 */
.L_x_48:
        /* <DEDUP_REMOVED lines=23> */
.L_x_43:
[----:B------:R-:W-:Y:S05]  /*0560*/  BSYNC.RECONVERGENT B0 ;  /* 0x0000000000007941 */ /* 0x000fea0003800200 */
.L_x_42:
[----:B------:R-:W-:Y:S06]  /*0570*/  BAR.SYNC.DEFER_BLOCKING 0x0 ;  /* 0x0000000000007b1d */ /* 0x000fec0000010000 */
[----:B------:R-:W-:Y:S05]  /*0580*/  @P0 EXIT ;  /* 0x000000000000094d */ /* 0x000fea0003800000 */
[----:B------:R-:W-:Y:S01]  /*0590*/  STG.E desc[UR6][R6.64], RZ ;  /* 0x000000ff06007986 */ /* 0x000fe2000c101906 */
[----:B------:R-:W-:Y:S05]  /*05a0*/  EXIT ;  /* 0x000000000000794d */ /* 0x000fea0003800000 */
.L_x_49:
        /* <DEDUP_REMOVED lines=13> */
.L_x_69:


//--------------------- .text._Z15division_kernelPfii --------------------------
	.section	.text._Z15division_kernelPfii,"ax",@progbits
	.align	128
        .global         _Z15division_kernelPfii
        .type           _Z15division_kernelPfii,@function
        .size           _Z15division_kernelPfii,(.L_x_64 - _Z15division_kernelPfii)
        .other          _Z15division_kernelPfii,@"STO_CUDA_ENTRY STV_DEFAULT"
_Z15division_kernelPfii:
.text._Z15division_kernelPfii:
[----:B------:R-:W-:Y:S01]  /*0000*/  LDC R1, c[0x0][0x37c] ;  /* 0x0000df00ff017b82 */ /* 0x000fe20000000800 */
[----:B------:R-:W0:Y:S07]  /*0010*/  S2R R3, SR_TID.X ;  /* 0x0000000000037919 */ /* 0x000e2e0000002100 */
[----:B------:R-:W0:Y:S08]  /*0020*/  S2UR UR4, SR_CTAID.X ;  /* 0x00000000000479c3 */ /* 0x000e300000002500 */
[----:B------:R-:W0:Y:S08]  /*0030*/  LDC R0, c[0x0][0x360] ;  /* 0x0000d800ff007b82 */ /* 0x000e300000000800 */
[----:B------:R-:W1:Y:S01]  /*0040*/  LDC.64 R4, c[0x0][0x388] ;  /* 0x0000e200ff047b82 */ /* 0x000e620000000a00 */
[----:B0-----:R-:W-:-:S04]  /*0050*/  IMAD R0, R0, UR4, R3 ;  /* 0x0000000400007c24 */ /* 0x001fc8000f8e0203 */
[----:B------:R-:W-:-:S04]  /*0060*/  VIADD R0, R0, 0x1 ;  /* 0x0000000100007836 */ /* 0x000fc80000000000 */
[----:B-1----:R-:W-:-:S05]  /*0070*/  IMAD.IADD R3, R0, 0x1, R5 ;  /* 0x0000000100037824 */ /* 0x002fca00078e0205 */
[----:B------:R-:W-:Y:S02]  /*0080*/  ISETP.GT.AND P0, PT, R3, R4, PT ;  /* 0x000000040300720c */ /* 0x000fe40003f04270 */
[----:B------:R-:W0:Y:S11]  /*0090*/  LDC.64 R2, c[0x0][0x380] ;  /* 0x0000e000ff027b82 */ /* 0x000e360000000a00 */
[----:B------:R-:W-:Y:S05]  /*00a0*/  @P0 EXIT ;  /* 0x000000000000094d */ /* 0x000fea0003800000 */
[----:B------:R-:W1:Y:S01]  /*00b0*/  LDCU.64 UR4, c[0x0][0x358] ;  /* 0x00006b00ff0477ac */ /* 0x000e620008000a00 */
[----:B------:R-:W-:-:S04]  /*00c0*/  IMAD R4, R5, R4, R5 ;  /* 0x0000000405047224 */ /* 0x000fc800078e0205 */
[----:B------:R-:W-:-:S04]  /*00d0*/  IMAD.IADD R5, R4, 0x1, R5 ;  /* 0x0000000104057824 */ /* 0x000fc800078e0205 */
[----:B0-----:R-:W-:-:S05]  /*00e0*/  IMAD.WIDE R2, R5, 0x4, R2 ;  /* 0x0000000405027825 */ /* 0x001fca00078e0202 */
[----:B-1----:R-:W2:Y:S01]  /*00f0*/  LDG.E R7, desc[UR4][R2.64] ;  /* 0x0000000402077981 */ /* 0x002ea2000c1e1900 */
[----:B------:R-:W-:-:S05]  /*0100*/  IMAD.WIDE R4, R0, 0x4, R2 ;  /* 0x0000000400047825 */ /* 0x000fca00078e0202 */
[----:B------:R-:W3:Y:S01]  /*0110*/  LDG.E R0, desc[UR4][R4.64] ;  /* 0x0000000404007981 */ /* 0x000ee2000c1e1900 */
[----:B------:R-:W-:Y:S01]  /*0120*/  BSSY.RECONVERGENT B0, `(.L_x_50) ;  /* 0x000000c000007945 */ /* 0x000fe20003800200 */
[----:B--2---:R-:W0:Y:S08]  /*0130*/  MUFU.RCP R6, R7 ;  /* 0x0000000700067308 */ /* 0x004e300000001000 */
[----:B---3--:R-:W1:Y:S01]  /*0140*/  FCHK P0, R0, R7 ;  /* 0x0000000700007302 */ /* 0x008e620000000000 */
[----:B0-----:R-:W-:-:S04]  /*0150*/  FFMA R9, -R7, R6, 1 ;  /* 0x3f80000007097423 */ /* 0x001fc80000000106 */
[----:B------:R-:W-:-:S04]  /*0160*/  FFMA R9, R6, R9, R6 ;  /* 0x0000000906097223 */ /* 0x000fc80000000006 */
[----:B------:R-:W-:-:S04]  /*0170*/  FFMA R6, R0, R9, RZ ;  /* 0x0000000900067223 */ /* 0x000fc800000000ff */
[----:B------:R-:W-:-:S04]  /*0180*/  FFMA R8, -R7, R6, R0 ;  /* 0x0000000607087223 */ /* 0x000fc80000000100 */
[----:B------:R-:W-:Y:S01]  /*0190*/  FFMA R9, R9, R8, R6 ;  /* 0x0000000809097223 */ /* 0x000fe20000000006 */
[----:B-1----:R-:W-:Y:S06]  /*01a0*/  @!P0 BRA `(.L_x_51) ;  /* 0x00000000000c8947 */ /* 0x002fec0003800000 */
[----:B------:R-:W-:-:S07]  /*01b0*/  MOV R2, 0x1d0 ;  /* 0x000001d000027802 */ /* 0x000fce0000000f00 */
[----:B------:R-:W-:Y:S05]  /*01c0*/  CALL.REL.NOINC `($__internal_0_$__cuda_sm3x_div_rn_noftz_f32_slowpath) ;  /* 0x0000000000107944 */ /* 0x000fea0003c00000 */
[----:B------:R-:W-:-:S07]  /*01d0*/  IMAD.MOV.U32 R9, RZ, RZ, R0 ;  /* 0x000000ffff097224 */ /* 0x000fce00078e0000 */
.L_x_51:
[----:B------:R-:W-:Y:S05]  /*01e0*/  BSYNC.RECONVERGENT B0 ;  /* 0x0000000000007941 */ /* 0x000fea0003800200 */
.L_x_50:
[----:B------:R-:W-:Y:S01]  /*01f0*/  STG.E desc[UR4][R4.64], R9 ;  /* 0x0000000904007986 */ /* 0x000fe2000c101904 */
[----:B------:R-:W-:Y:S05]  /*0200*/  EXIT ;  /* 0x000000000000794d */ /* 0x000fea0003800000 */
        .weak           $__internal_0_$__cuda_sm3x_div_rn_noftz_f32_slowpath
        .type           $__internal_0_$__cuda_sm3x_div_rn_noftz_f32_slowpath,@function
        .size           $__internal_0_$__cuda_sm3x_div_rn_noftz_f32_slowpath,(.L_x_64 - $__internal_0_$__cuda_sm3x_div_rn_noftz_f32_slowpath)
$__internal_0_$__cuda_sm3x_div_rn_noftz_f32_slowpath:
[----:B------:R-:W-:Y:S01]  /*0210*/  SHF.R.U32.HI R6, RZ, 0x17, R7 ;  /* 0x00000017ff067819 */ /* 0x000fe20000011607 */
[----:B------:R-:W-:Y:S01]  /*0220*/  BSSY.RECONVERGENT B1, `(.L_x_52) ;  /* 0x0000064000017945 */ /* 0x000fe20003800200 */
[--C-:B------:R-:W-:Y:S01]  /*0230*/  SHF.R.U32.HI R3, RZ, 0x17, R0.reuse ;  /* 0x00000017ff037819 */ /* 0x100fe20000011600 */
[----:B------:R-:W-:Y:S01]  /*0240*/  IMAD.MOV.U32 R9, RZ, RZ, R0 ;  /* 0x000000ffff097224 */ /* 0x000fe200078e0000 */
[----:B------:R-:W-:Y:S02]  /*0250*/  LOP3.LUT R8, R6, 0xff, RZ, 0xc0, !PT ;  /* 0x000000ff06087812 */ /* 0x000fe400078ec0ff */
[----:B------:R-:W-:-:S03]  /*0260*/  LOP3.LUT R6, R3, 0xff, RZ, 0xc0, !PT ;  /* 0x000000ff03067812 */ /* 0x000fc600078ec0ff */
[----:B------:R-:W-:Y:S02]  /*0270*/  VIADD R12, R8, 0xffffffff ;  /* 0xffffffff080c7836 */ /* 0x000fe40000000000 */
[----:B------:R-:W-:-:S03]  /*0280*/  VIADD R11, R6, 0xffffffff ;  /* 0xffffffff060b7836 */ /* 0x000fc60000000000 */
[----:B------:R-:W-:-:S04]  /*0290*/  ISETP.GT.U32.AND P0, PT, R12, 0xfd, PT ;  /* 0x000000fd0c00780c */ /* 0x000fc80003f04070 */
[----:B------:R-:W-:-:S13]  /*02a0*/  ISETP.GT.U32.OR P0, PT, R11, 0xfd, P0 ;  /* 0x000000fd0b00780c */ /* 0x000fda0000704470 */
[----:B------:R-:W-:Y:S01]  /*02b0*/  @!P0 IMAD.MOV.U32 R10, RZ, RZ, RZ ;  /* 0x000000ffff0a8224 */ /* 0x000fe200078e00ff */
[----:B------:R-:W-:Y:S06]  /*02c0*/  @!P0 BRA `(.L_x_53) ;  /* 0x0000000000608947 */ /* 0x000fec0003800000 */
[----:B------:R-:W-:Y:S01]  /*02d0*/  FSETP.GTU.FTZ.AND P0, PT, |R0|, +INF , PT ;  /* 0x7f8000000000780b */ /* 0x000fe20003f1c200 */
[----:B------:R-:W-:Y:S01]  /*02e0*/  IMAD.MOV.U32 R3, RZ, RZ, R7 ;  /* 0x000000ffff037224 */ /* 0x000fe200078e0007 */
[----:B------:R-:W-:-:S04]  /*02f0*/  FSETP.GTU.FTZ.AND P1, PT, |R7|, +INF , PT ;  /* 0x7f8000000700780b */ /* 0x000fc80003f3c200 */
[----:B------:R-:W-:-:S13]  /*0300*/  PLOP3.LUT P0, PT, P0, P1, PT, 0xf8, 0x8f ;  /* 0x00000000008f781c */ /* 0x000fda0000703f70 */
[----:B------:R-:W-:Y:S05]  /*0310*/  @P0 BRA `(.L_x_54) ;  /* 0x00000004004c0947 */ /* 0x000fea0003800000 */
[----:B------:R-:W-:-:S13]  /*0320*/  LOP3.LUT P0, RZ, R7, 0x7fffffff, R9, 0xc8, !PT ;  /* 0x7fffffff07ff7812 */ /* 0x000fda000780c809 */
[----:B------:R-:W-:Y:S05]  /*0330*/  @!P0 BRA `(.L_x_55) ;  /* 0x00000004003c8947 */ /* 0x000fea0003800000 */
[C---:B------:R-:W-:Y:S02]  /*0340*/  FSETP.NEU.FTZ.AND P2, PT, |R0|.reuse, +INF , PT ;  /* 0x7f8000000000780b */ /* 0x040fe40003f5d200 */
[----:B------:R-:W-:Y:S02]  /*0350*/  FSETP.NEU.FTZ.AND P1, PT, |R3|, +INF , PT ;  /* 0x7f8000000300780b */ /* 0x000fe40003f3d200 */
[----:B------:R-:W-:-:S11]  /*0360*/  FSETP.NEU.FTZ.AND P0, PT, |R0|, +INF , PT ;  /* 0x7f8000000000780b */ /* 0x000fd60003f1d200 */
[----:B------:R-:W-:Y:S05]  /*0370*/  @!P1 BRA !P2, `(.L_x_55) ;  /* 0x00000004002c9947 */ /* 0x000fea0005000000 */
[----:B------:R-:W-:-:S04]  /*0380*/  LOP3.LUT P2, RZ, R9, 0x7fffffff, RZ, 0xc0, !PT ;  /* 0x7fffffff09ff7812 */ /* 0x000fc8000784c0ff */
[----:B------:R-:W-:-:S13]  /*0390*/  PLOP3.LUT P1, PT, P1, P2, PT, 0x2f, 0xf2 ;  /* 0x0000000000f2781c */ /* 0x000fda0000f24577 */
[----:B------:R-:W-:Y:S05]  /*03a0*/  @P1 BRA `(.L_x_56) ;  /* 0x0000000400181947 */ /* 0x000fea0003800000 */
[----:B------:R-:W-:-:S04]  /*03b0*/  LOP3.LUT P1, RZ, R7, 0x7fffffff, RZ, 0xc0, !PT ;  /* 0x7fffffff07ff7812 */ /* 0x000fc8000782c0ff */
[----:B------:R-:W-:-:S13]  /*03c0*/  PLOP3.LUT P0, PT, P0, P1, PT, 0x2f, 0xf2 ;  /* 0x0000000000f2781c */ /* 0x000fda0000702577 */
[----:B------:R-:W-:Y:S05]  /*03d0*/  @P0 BRA `(.L_x_57) ;  /* 0x0000000400000947 */ /* 0x000fea0003800000 */
[----:B------:R-:W-:Y:S02]  /*03e0*/  ISETP.GE.AND P0, PT, R11, RZ, PT ;  /* 0x000000ff0b00720c */ /* 0x000fe40003f06270 */
[----:B------:R-:W-:-:S11]  /*03f0*/  ISETP.GE.AND P1, PT, R12, RZ, PT ;  /* 0x000000ff0c00720c */ /* 0x000fd60003f26270 */
[----:B------:R-:W-:Y:S02]  /*0400*/  @P0 IMAD.MOV.U32 R10, RZ, RZ, RZ ;  /* 0x000000ffff0a0224 */ /* 0x000fe400078e00ff */
[----:B------:R-:W-:Y:S01]  /*0410*/  @!P0 FFMA R9, R0, 1.84467440737095516160e+19, RZ ;  /* 0x5f80000000098823 */ /* 0x000fe200000000ff */
[----:B------:R-:W-:Y:S02]  /*0420*/  @!P0 IMAD.MOV.U32 R10, RZ, RZ, -0x40 ;  /* 0xffffffc0ff0a8424 */ /* 0x000fe400078e00ff */
[----:B------:R-:W-:Y:S02]  /*0430*/  @!P1 FFMA R7, R3, 1.84467440737095516160e+19, RZ ;  /* 0x5f80000003079823 */ /* 0x000fe400000000ff */
[----:B------:R-:W-:-:S07]  /*0440*/  @!P1 VIADD R10, R10, 0x40 ;  /* 0x000000400a0a9836 */ /* 0x000fce0000000000 */
.L_x_53:
[----:B------:R-:W-:Y:S01]  /*0450*/  LEA R0, R8, 0xc0800000, 0x17 ;  /* 0xc080000008007811 */ /* 0x000fe200078eb8ff */
[----:B------:R-:W-:Y:S01]  /*0460*/  VIADD R6, R6, 0xffffff81 ;  /* 0xffffff8106067836 */ /* 0x000fe20000000000 */
[----:B------:R-:W-:Y:S03]  /*0470*/  BSSY.RECONVERGENT B2, `(.L_x_58) ;  /* 0x0000035000027945 */ /* 0x000fe60003800200 */
[----:B------:R-:W-:Y:S02]  /*0480*/  IMAD.IADD R7, R7, 0x1, -R0 ;  /* 0x0000000107077824 */ /* 0x000fe400078e0a00 */
[C---:B------:R-:W-:Y:S02]  /*0490*/  IMAD R0, R6.reuse, -0x800000, R9 ;  /* 0xff80000006007824 */ /* 0x040fe400078e0209 */
[----:B------:R0:W1:Y:S01]  /*04a0*/  MUFU.RCP R3, R7 ;  /* 0x0000000700037308 */ /* 0x0000620000001000 */
[----:B------:R-:W-:Y:S01]  /*04b0*/  FADD.FTZ R11, -R7, -RZ ;  /* 0x800000ff070b7221 */ /* 0x000fe20000010100 */
[----:B0-----:R-:W-:-:S05]  /*04c0*/  IADD3 R7, PT, PT, R6, 0x7f, -R8 ;  /* 0x0000007f06077810 */ /* 0x001fca0007ffe808 */
[----:B------:R-:W-:Y:S02]  /*04d0*/  IMAD.IADD R7, R7, 0x1, R10 ;  /* 0x0000000107077824 */ /* 0x000fe400078e020a */
[----:B-1----:R-:W-:-:S04]  /*04e0*/  FFMA R12, R3, R11, 1 ;  /* 0x3f800000030c7423 */ /* 0x002fc8000000000b */
[----:B------:R-:W-:-:S04]  /*04f0*/  FFMA R14, R3, R12, R3 ;  /* 0x0000000c030e7223 */ /* 0x000fc80000000003 */
[----:B------:R-:W-:-:S04]  /*0500*/  FFMA R3, R0, R14, RZ ;  /* 0x0000000e00037223 */ /* 0x000fc800000000ff */
[----:B------:R-:W-:-:S04]  /*0510*/  FFMA R12, R11, R3, R0 ;  /* 0x000000030b0c7223 */ /* 0x000fc80000000000 */
[----:B------:R-:W-:-:S04]  /*0520*/  FFMA R9, R14, R12, R3 ;  /* 0x0000000c0e097223 */ /* 0x000fc80000000003 */
[----:B------:R-:W-:-:S04]  /*0530*/  FFMA R12, R11, R9, R0 ;  /* 0x000000090b0c7223 */ /* 0x000fc80000000000 */
[----:B------:R-:W-:-:S05]  /*0540*/  FFMA R0, R14, R12, R9 ;  /* 0x0000000c0e007223 */ /* 0x000fca0000000009 */
[----:B------:R-:W-:-:S04]  /*0550*/  SHF.R.U32.HI R3, RZ, 0x17, R0 ;  /* 0x00000017ff037819 */ /* 0x000fc80000011600 */
[----:B------:R-:W-:-:S05]  /*0560*/  LOP3.LUT R3, R3, 0xff, RZ, 0xc0, !PT ;  /* 0x000000ff03037812 */ /* 0x000fca00078ec0ff */
[----:B------:R-:W-:-:S04]  /*0570*/  IMAD.IADD R10, R3, 0x1, R7 ;  /* 0x00000001030a7824 */ /* 0x000fc800078e0207 */
[----:B------:R-:W-:-:S05]  /*0580*/  VIADD R3, R10, 0xffffffff ;  /* 0xffffffff0a037836 */ /* 0x000fca0000000000 */
[----:B------:R-:W-:-:S13]  /*0590*/  ISETP.GE.U32.AND P0, PT, R3, 0xfe, PT ;  /* 0x000000fe0300780c */ /* 0x000fda0003f06070 */
[----:B------:R-:W-:Y:S05]  /*05a0*/  @!P0 BRA `(.L_x_59) ;  /* 0x0000000000808947 */ /* 0x000fea0003800000 */
[----:B------:R-:W-:-:S13]  /*05b0*/  ISETP.GT.AND P0, PT, R10, 0xfe, PT ;  /* 0x000000fe0a00780c */ /* 0x000fda0003f04270 */
[----:B------:R-:W-:Y:S05]  /*05c0*/  @P0 BRA `(.L_x_60) ;  /* 0x00000000006c0947 */ /* 0x000fea0003800000 */
[----:B------:R-:W-:-:S13]  /*05d0*/  ISETP.GE.AND P0, PT, R10, 0x1, PT ;  /* 0x000000010a00780c */ /* 0x000fda0003f06270 */
[----:B------:R-:W-:Y:S05]  /*05e0*/  @P0 BRA `(.L_x_61) ;  /* 0x0000000000740947 */ /* 0x000fea0003800000 */
[----:B------:R-:W-:Y:S02]  /*05f0*/  ISETP.GE.AND P0, PT, R10, -0x18, PT ;  /* 0xffffffe80a00780c */ /* 0x000fe40003f06270 */
[----:B------:R-:W-:-:S11]  /*0600*/  LOP3.LUT R0, R0, 0x80000000, RZ, 0xc0, !PT ;  /* 0x8000000000007812 */ /* 0x000fd600078ec0ff */
[----:B------:R-:W-:Y:S05]  /*0610*/  @!P0 BRA `(.L_x_61) ;  /* 0x0000000000688947 */ /* 0x000fea0003800000 */
[-CC-:B------:R-:W-:Y:S01]  /*0620*/  FFMA.RZ R3, R14, R12.reuse, R9.reuse ;  /* 0x0000000c0e037223 */ /* 0x180fe2000000c009 */
[----:B------:R-:W-:Y:S02]  /*0630*/  VIADD R8, R10, 0x20 ;  /* 0x000000200a087836 */ /* 0x000fe40000000000 */
[-CC-:B------:R-:W-:Y:S01]  /*0640*/  FFMA.RM R6, R14, R12.reuse, R9.reuse ;  /* 0x0000000c0e067223 */ /* 0x180fe20000004009 */
[----:B------:R-:W-:Y:S02]  /*0650*/  ISETP.NE.AND P2, PT, R10, RZ, PT ;  /* 0x000000ff0a00720c */ /* 0x000fe40003f45270 */
[----:B------:R-:W-:Y:S01]  /*0660*/  LOP3.LUT R7, R3, 0x7fffff, RZ, 0xc0, !PT ;  /* 0x007fffff03077812 */ /* 0x000fe200078ec0ff */
[----:B------:R-:W-:Y:S01]  /*0670*/  FFMA.RP R3, R14, R12, R9 ;  /* 0x0000000c0e037223 */ /* 0x000fe20000008009 */
[----:B------:R-:W-:Y:S01]  /*0680*/  IMAD.MOV R9, RZ, RZ, -R10 ;  /* 0x000000ffff097224 */ /* 0x000fe200078e0a0a */
[----:B------:R-:W-:Y:S02]  /*0690*/  ISETP.NE.AND P1, PT, R10, RZ, PT ;  /* 0x000000ff0a00720c */ /* 0x000fe40003f25270 */
[----:B------:R-:W-:-:S02]  /*06a0*/  LOP3.LUT R7, R7, 0x800000, RZ, 0xfc, !PT ;  /* 0x0080000007077812 */ /* 0x000fc400078efcff */
[----:B------:R-:W-:Y:S02]  /*06b0*/  FSETP.NEU.FTZ.AND P0, PT, R3, R6, PT ;  /* 0x000000060300720b */ /* 0x000fe40003f1d000 */
[----:B------:R-:W-:Y:S02]  /*06c0*/  SHF.L.U32 R8, R7, R8, RZ ;  /* 0x0000000807087219 */ /* 0x000fe400000006ff */
[----:B------:R-:W-:Y:S02]  /*06d0*/  SEL R6, R9, RZ, P2 ;  /* 0x000000ff09067207 */ /* 0x000fe40001000000 */
[----:B------:R-:W-:Y:S02]  /*06e0*/  ISETP.NE.AND P1, PT, R8, RZ, P1 ;  /* 0x000000ff0800720c */ /* 0x000fe40000f25270 */
[----:B------:R-:W-:Y:S02]  /*06f0*/  SHF.R.U32.HI R6, RZ, R6, R7 ;  /* 0x00000006ff067219 */ /* 0x000fe40000011607 */
[----:B------:R-:W-:-:S02]  /*0700*/  PLOP3.LUT P0, PT, P0, P1, PT, 0xf8, 0x8f ;  /* 0x00000000008f781c */ /* 0x000fc40000703f70 */
[----:B------:R-:W-:Y:S02]  /*0710*/  SHF.R.U32.HI R8, RZ, 0x1, R6 ;  /* 0x00000001ff087819 */ /* 0x000fe40000011606 */
[----:B------:R-:W-:-:S04]  /*0720*/  SEL R3, RZ, 0x1, !P0 ;  /* 0x00000001ff037807 */ /* 0x000fc80004000000 */
[----:B------:R-:W-:-:S04]  /*0730*/  LOP3.LUT R3, R3, 0x1, R8, 0xf8, !PT ;  /* 0x0000000103037812 */ /* 0x000fc800078ef808 */
[----:B------:R-:W-:-:S05]  /*0740*/  LOP3.LUT R3, R3, R6, RZ, 0xc0, !PT ;  /* 0x0000000603037212 */ /* 0x000fca00078ec0ff */
[----:B------:R-:W-:-:S05]  /*0750*/  IMAD.IADD R3, R8, 0x1, R3 ;  /* 0x0000000108037824 */ /* 0x000fca00078e0203 */
[----:B------:R-:W-:Y:S01]  /*0760*/  LOP3.LUT R0, R3, R0, RZ, 0xfc, !PT ;  /* 0x0000000003007212 */ /* 0x000fe200078efcff */
[----:B------:R-:W-:Y:S06]  /*0770*/  BRA `(.L_x_61) ;  /* 0x0000000000107947 */ /* 0x000fec0003800000 */
.L_x_60:
[----:B------:R-:W-:-:S04]  /*0780*/  LOP3.LUT R0, R0, 0x80000000, RZ, 0xc0, !PT ;  /* 0x8000000000007812 */ /* 0x000fc800078ec0ff */
[----:B------:R-:W-:Y:S01]  /*0790*/  LOP3.LUT R0, R0, 0x7f800000, RZ, 0xfc, !PT ;  /* 0x7f80000000007812 */ /* 0x000fe200078efcff */
[----:B------:R-:W-:Y:S06]  /*07a0*/  BRA `(.L_x_61) ;  /* 0x0000000000047947 */ /* 0x000fec0003800000 */
.L_x_59:
[----:B------:R-:W-:-:S07]  /*07b0*/  IMAD R0, R7, 0x800000, R0 ;  /* 0x0080000007007824 */ /* 0x000fce00078e0200 */
.L_x_61:
[----:B------:R-:W-:Y:S05]  /*07c0*/  BSYNC.RECONVERGENT B2 ;  /* 0x0000000000027941 */ /* 0x000fea0003800200 */
.L_x_58:
[----:B------:R-:W-:Y:S05]  /*07d0*/  BRA `(.L_x_62) ;  /* 0x0000000000207947 */ /* 0x000fea0003800000 */
.L_x_57:
[----:B------:R-:W-:-:S04]  /*07e0*/  LOP3.LUT R0, R7, 0x80000000, R9, 0x48, !PT ;  /* 0x8000000007007812 */ /* 0x000fc800078e4809 */
[----:B------:R-:W-:Y:S01]  /*07f0*/  LOP3.LUT R0, R0, 0x7f800000, RZ, 0xfc, !PT ;  /* 0x7f80000000007812 */ /* 0x000fe200078efcff */
[----:B------:R-:W-:Y:S06]  /*0800*/  BRA `(.L_x_62) ;  /* 0x0000000000147947 */ /* 0x000fec0003800000 */
.L_x_56:
[----:B------:R-:W-:Y:S01]  /*0810*/  LOP3.LUT R0, R7, 0x80000000, R9, 0x48, !PT ;  /* 0x8000000007007812 */ /* 0x000fe200078e4809 */
[----:B------:R-:W-:Y:S06]  /*0820*/  BRA `(.L_x_62) ;  /* 0x00000000000c7947 */ /* 0x000fec0003800000 */
.L_x_55:
[----:B------:R-:W0:Y:S01]  /*0830*/  MUFU.RSQ R0, -QNAN ;  /* 0xffc0000000007908 */ /* 0x000e220000001400 */
[----:B------:R-:W-:Y:S05]  /*0840*/  BRA `(.L_x_62) ;  /* 0x0000000000047947 */ /* 0x000fea0003800000 */
.L_x_54:
[----:B------:R-:W-:-:S07]  /*0850*/  FADD.FTZ R0, R0, R3 ;  /* 0x0000000300007221 */ /* 0x000fce0000010000 */
.L_x_62:
[----:B------:R-:W-:Y:S05]  /*0860*/  BSYNC.RECONVERGENT B1 ;  /* 0x0000000000017941 */ /* 0x000fea0003800200 */
.L_x_52:
[----:B------:R-:W-:-:S04]  /*0870*/  IMAD.MOV.U32 R3, RZ, RZ, 0x0 ;  /* 0x00000000ff037424 */ /* 0x000fc800078e00ff */
[----:B0-----:R-:W-:Y:S05]  /*0880*/  RET.REL.NODEC R2 `(_Z15division_kernelPfii) ;  /* 0xfffffff402dc7950 */ /* 0x001fea0003c3ffff */
.L_x_63:
        /* <DEDUP_REMOVED lines=15> */
.L_x_64:


//--------------------- .nv.shared._Z32elimination_kernel_row_partitionILi512EEvPfii --------------------------
	.section	.nv.shared._Z32elimination_kernel_row_partitionILi512EEvPfii,"aw",@nobits
	.sectionflags	@""
	.align	4
.nv.shared._Z32elimination_kernel_row_partitionILi512EEvPfii:
	.zero		1028


//--------------------- .nv.shared.reserved.0     --------------------------
	.section	.nv.shared.reserved.0,"aw",@nobits
	.weak		__nv_reservedSMEM_offset_0_alias
	.size		__nv_reservedSMEM_offset_0_alias, 0, 64
	.other		__nv_reservedSMEM_offset_0_alias,@"STO_CUDA_RESERVED_SHARED STV_DEFAULT"
__nv_reservedSMEM_offset_0_alias:
	.zero		0
	.zero		64


//--------------------- .nv.shared._Z32elimination_kernel_row_partitionILi256EEvPfii --------------------------
	.section	.nv.shared._Z32elimination_kernel_row_partitionILi256EEvPfii,"aw",@nobits
	.sectionflags	@""
	.align	4
.nv.shared._Z32elimination_kernel_row_partitionILi256EEvPfii:
	.zero		1028


//--------------------- .nv.shared._Z32elimination_kernel_row_partitionILi128EEvPfii --------------------------
	.section	.nv.shared._Z32elimination_kernel_row_partitionILi128EEvPfii,"aw",@nobits
	.sectionflags	@""
	.align	4
.nv.shared._Z32elimination_kernel_row_partitionILi128EEvPfii:
	.zero		1028


//--------------------- .nv.shared._Z32elimination_kernel_row_partitionILi64EEvPfii --------------------------
	.section	.nv.shared._Z32elimination_kernel_row_partitionILi64EEvPfii,"aw",@nobits
	.sectionflags	@""
	.align	4
.nv.shared._Z32elimination_kernel_row_partitionILi64EEvPfii:
	.zero		1028


//--------------------- .nv.shared._Z32elimination_kernel_row_partitionILi32EEvPfii --------------------------
	.section	.nv.shared._Z32elimination_kernel_row_partitionILi32EEvPfii,"aw",@nobits
	.sectionflags	@""
	.align	4
.nv.shared._Z32elimination_kernel_row_partitionILi32EEvPfii:
	.zero		1028


//--------------------- .nv.constant0._Z32elimination_kernel_row_partitionILi512EEvPfii --------------------------
	.section	.nv.constant0._Z32elimination_kernel_row_partitionILi512EEvPfii,"a",@progbits
	.sectionflags	@""
	.align	4
.nv.constant0._Z32elimination_kernel_row_partitionILi512EEvPfii:
	.zero		912


//--------------------- .nv.constant0._Z32elimination_kernel_row_partitionILi256EEvPfii --------------------------
	.section	.nv.constant0._Z32elimination_kernel_row_partitionILi256EEvPfii,"a",@progbits
	.sectionflags	@""
	.align	4
.nv.constant0._Z32elimination_kernel_row_partitionILi256EEvPfii:
	.zero		912


//--------------------- .nv.constant0._Z32elimination_kernel_row_partitionILi128EEvPfii --------------------------
	.section	.nv.constant0._Z32elimination_kernel_row_partitionILi128EEvPfii,"a",@progbits
	.sectionflags	@""
	.align	4
.nv.constant0._Z32elimination_kernel_row_partitionILi128EEvPfii:
	.zero		912


//--------------------- .nv.constant0._Z32elimination_kernel_row_partitionILi64EEvPfii --------------------------
	.section	.nv.constant0._Z32elimination_kernel_row_partitionILi64EEvPfii,"a",@progbits
	.sectionflags	@""
	.align	4
.nv.constant0._Z32elimination_kernel_row_partitionILi64EEvPfii:
	.zero		912


//--------------------- .nv.constant0._Z32elimination_kernel_row_partitionILi32EEvPfii --------------------------
	.section	.nv.constant0._Z32elimination_kernel_row_partitionILi32EEvPfii,"a",@progbits
	.sectionflags	@""
	.align	4
.nv.constant0._Z32elimination_kernel_row_partitionILi32EEvPfii:
	.zero		912


//--------------------- .nv.constant0._Z15division_kernelPfii --------------------------
	.section	.nv.constant0._Z15division_kernelPfii,"a",@progbits
	.sectionflags	@""
	.align	4
.nv.constant0._Z15division_kernelPfii:
	.zero		912


//--------------------- SYMBOLS --------------------------

	.type		.nv.reservedSmem.offset0,@object
	.size		.nv.reservedSmem.offset0,0x4
	.type		.nv.reservedSmem.cap,@object
	.size		.nv.reservedSmem.cap,0x4
